//
// Generated by NVIDIA NVVM Compiler
//
// Compiler Build ID: CL-36424714
// Cuda compilation tools, release 13.0, V13.0.88
// Based on NVVM 20.0.0
//

.version 9.0
.target sm_100
.address_size 64

	// .globl	_Z23matrix_transpose_kernelPKfPfii
// _ZZ23matrix_transpose_kernelPKfPfiiE4tile has been demoted
// _ZZ14softmax_kernelPKfPfiiE9reduction has been demoted
// _ZZ28matrix_multiplication_kernelPKfS0_PfiiiE5tileA has been demoted
// _ZZ28matrix_multiplication_kernelPKfS0_PfiiiE5tileB has been demoted
// _ZZ20matrix_muldiv_kernelPKfS0_PfiiifE5tileA has been demoted
// _ZZ20matrix_muldiv_kernelPKfS0_PfiiifE5tileB has been demoted

.visible .entry _Z23matrix_transpose_kernelPKfPfii(
	.param .u64 .ptr .align 1 _Z23matrix_transpose_kernelPKfPfii_param_0,
	.param .u64 .ptr .align 1 _Z23matrix_transpose_kernelPKfPfii_param_1,
	.param .u32 _Z23matrix_transpose_kernelPKfPfii_param_2,
	.param .u32 _Z23matrix_transpose_kernelPKfPfii_param_3
)
{
	.reg .pred 	%p<25>;
	.reg .b32 	%r<37>;
	.reg .b32 	%f<9>;
	.reg .b64 	%rd<21>;
	// demoted variable
	.shared .align 4 .b8 _ZZ23matrix_transpose_kernelPKfPfiiE4tile[4224];
	ld.param.u64 	%rd3, [_Z23matrix_transpose_kernelPKfPfii_param_0];
	ld.param.u64 	%rd4, [_Z23matrix_transpose_kernelPKfPfii_param_1];
	ld.param.u32 	%r20, [_Z23matrix_transpose_kernelPKfPfii_param_2];
	ld.param.u32 	%r19, [_Z23matrix_transpose_kernelPKfPfii_param_3];
	cvta.to.global.u64 	%rd1, %rd3;
	cvta.to.global.u64 	%rd2, %rd4;
	mov.u32 	%r21, %ctaid.x;
	shl.b32 	%r1, %r21, 5;
	mov.u32 	%r2, %tid.x;
	add.s32 	%r3, %r1, %r2;
	mov.u32 	%r22, %ctaid.y;
	shl.b32 	%r4, %r22, 5;
	mov.u32 	%r5, %tid.y;
	add.s32 	%r23, %r4, %r5;
	setp.ge.s32 	%p1, %r3, %r19;
	shl.b32 	%r24, %r2, 2;
	mov.u32 	%r25, _ZZ23matrix_transpose_kernelPKfPfiiE4tile;
	add.s32 	%r7, %r25, %r24;
	setp.ge.s32 	%p2, %r23, %r20;
	mad.lo.s32 	%r8, %r5, 132, %r7;
	or.pred  	%p3, %p1, %p2;
	@%p3 bra 	$L__BB0_2;
	mad.lo.s32 	%r26, %r23, %r19, %r3;
	mul.wide.s32 	%rd5, %r26, 4;
	add.s64 	%rd6, %rd1, %rd5;
	ld.global.f32 	%f1, [%rd6];
	st.shared.f32 	[%r8], %f1;
$L__BB0_2:
	setp.ge.s32 	%p4, %r3, %r19;
	add.s32 	%r9, %r23, 8;
	setp.ge.s32 	%p5, %r9, %r20;
	or.pred  	%p6, %p4, %p5;
	@%p6 bra 	$L__BB0_4;
	mad.lo.s32 	%r27, %r9, %r19, %r3;
	mul.wide.s32 	%rd7, %r27, 4;
	add.s64 	%rd8, %rd1, %rd7;
	ld.global.f32 	%f2, [%rd8];
	st.shared.f32 	[%r8+1056], %f2;
$L__BB0_4:
	setp.ge.s32 	%p7, %r3, %r19;
	add.s32 	%r10, %r23, 16;
	setp.ge.s32 	%p8, %r10, %r20;
	or.pred  	%p9, %p7, %p8;
	@%p9 bra 	$L__BB0_6;
	mad.lo.s32 	%r28, %r10, %r19, %r3;
	mul.wide.s32 	%rd9, %r28, 4;
	add.s64 	%rd10, %rd1, %rd9;
	ld.global.f32 	%f3, [%rd10];
	st.shared.f32 	[%r8+2112], %f3;
$L__BB0_6:
	setp.ge.s32 	%p10, %r3, %r19;
	add.s32 	%r11, %r23, 24;
	setp.ge.s32 	%p11, %r11, %r20;
	or.pred  	%p12, %p10, %p11;
	@%p12 bra 	$L__BB0_8;
	mad.lo.s32 	%r29, %r11, %r19, %r3;
	mul.wide.s32 	%rd11, %r29, 4;
	add.s64 	%rd12, %rd1, %rd11;
	ld.global.f32 	%f4, [%rd12];
	st.shared.f32 	[%r8+3168], %f4;
$L__BB0_8:
	bar.sync 	0;
	add.s32 	%r12, %r4, %r2;
	add.s32 	%r13, %r1, %r5;
	setp.ge.s32 	%p13, %r12, %r20;
	shl.b32 	%r30, %r2, 7;
	add.s32 	%r31, %r7, %r30;
	setp.ge.s32 	%p14, %r13, %r19;
	shl.b32 	%r32, %r5, 2;
	add.s32 	%r14, %r31, %r32;
	or.pred  	%p15, %p13, %p14;
	@%p15 bra 	$L__BB0_10;
	ld.shared.f32 	%f5, [%r14];
	mad.lo.s32 	%r33, %r13, %r20, %r12;
	mul.wide.s32 	%rd13, %r33, 4;
	add.s64 	%rd14, %rd2, %rd13;
	st.global.f32 	[%rd14], %f5;
$L__BB0_10:
	setp.ge.s32 	%p16, %r12, %r20;
	add.s32 	%r15, %r13, 8;
	setp.ge.s32 	%p17, %r15, %r19;
	or.pred  	%p18, %p16, %p17;
	@%p18 bra 	$L__BB0_12;
	ld.shared.f32 	%f6, [%r14+32];
	mad.lo.s32 	%r34, %r15, %r20, %r12;
	mul.wide.s32 	%rd15, %r34, 4;
	add.s64 	%rd16, %rd2, %rd15;
	st.global.f32 	[%rd16], %f6;
$L__BB0_12:
	setp.ge.s32 	%p19, %r12, %r20;
	add.s32 	%r16, %r13, 16;
	setp.ge.s32 	%p20, %r16, %r19;
	or.pred  	%p21, %p19, %p20;
	@%p21 bra 	$L__BB0_14;
	ld.shared.f32 	%f7, [%r14+64];
	mad.lo.s32 	%r35, %r16, %r20, %r12;
	mul.wide.s32 	%rd17, %r35, 4;
	add.s64 	%rd18, %rd2, %rd17;
	st.global.f32 	[%rd18], %f7;
$L__BB0_14:
	setp.ge.s32 	%p22, %r12, %r20;
	add.s32 	%r17, %r13, 24;
	setp.ge.s32 	%p23, %r17, %r19;
	or.pred  	%p24, %p22, %p23;
	@%p24 bra 	$L__BB0_16;
	ld.shared.f32 	%f8, [%r14+96];
	mad.lo.s32 	%r36, %r17, %r20, %r12;
	mul.wide.s32 	%rd19, %r36, 4;
	add.s64 	%rd20, %rd2, %rd19;
	st.global.f32 	[%rd20], %f8;
$L__BB0_16:
	ret;

}
	// .globl	_Z14softmax_kernelPKfPfii
.visible .entry _Z14softmax_kernelPKfPfii(
	.param .u64 .ptr .align 1 _Z14softmax_kernelPKfPfii_param_0,
	.param .u64 .ptr .align 1 _Z14softmax_kernelPKfPfii_param_1,
	.param .u32 _Z14softmax_kernelPKfPfii_param_2,
	.param .u32 _Z14softmax_kernelPKfPfii_param_3
)
{
	.reg .pred 	%p<79>;
	.reg .b32 	%r<277>;
	.reg .b32 	%f<887>;
	.reg .b64 	%rd<53>;
	// demoted variable
	.shared .align 4 .b8 _ZZ14softmax_kernelPKfPfiiE9reduction[32];
	ld.param.u64 	%rd7, [_Z14softmax_kernelPKfPfii_param_0];
	ld.param.u64 	%rd8, [_Z14softmax_kernelPKfPfii_param_1];
	ld.param.u32 	%r122, [_Z14softmax_kernelPKfPfii_param_2];
	ld.param.u32 	%r121, [_Z14softmax_kernelPKfPfii_param_3];
	cvta.to.global.u64 	%rd1, %rd8;
	cvta.to.global.u64 	%rd2, %rd7;
	mov.u32 	%r123, %ctaid.x;
	mov.u32 	%r124, %ntid.x;
	mov.u32 	%r125, %tid.x;
	mad.lo.s32 	%r1, %r123, %r124, %r125;
	mov.u32 	%r2, %tid.y;
	setp.ge.s32 	%p2, %r1, %r122;
	@%p2 bra 	$L__BB1_80;
	shr.s32 	%r126, %r121, 31;
	shr.u32 	%r127, %r126, 30;
	add.s32 	%r128, %r121, %r127;
	shr.s32 	%r3, %r128, 2;
	and.b32  	%r4, %r128, -4;
	setp.ge.s32 	%p3, %r2, %r3;
	mov.f32 	%f866, 0fFF800000;
	@%p3 bra 	$L__BB1_13;
	mul.lo.s32 	%r5, %r121, %r1;
	not.b32 	%r129, %r2;
	add.s32 	%r6, %r3, %r129;
	shr.u32 	%r130, %r6, 8;
	add.s32 	%r7, %r130, 1;
	and.b32  	%r8, %r7, 7;
	setp.lt.u32 	%p4, %r6, 1792;
	mov.f32 	%f866, 0fFF800000;
	mov.u32 	%r242, %r2;
	@%p4 bra 	$L__BB1_5;
	shl.b32 	%r131, %r2, 2;
	add.s32 	%r240, %r5, %r131;
	and.b32  	%r132, %r7, 33554424;
	neg.s32 	%r239, %r132;
	mov.f32 	%f866, 0fFF800000;
	mov.u32 	%r242, %r2;
$L__BB1_4:
	.pragma "nounroll";
	mul.wide.s32 	%rd9, %r240, 4;
	add.s64 	%rd10, %rd2, %rd9;
	ld.global.v4.f32 	{%f66, %f67, %f68, %f69}, [%rd10];
	max.f32 	%f70, %f866, %f66;
	max.f32 	%f71, %f70, %f67;
	max.f32 	%f72, %f71, %f68;
	max.f32 	%f73, %f72, %f69;
	ld.global.v4.f32 	{%f74, %f75, %f76, %f77}, [%rd10+4096];
	max.f32 	%f78, %f73, %f74;
	max.f32 	%f79, %f78, %f75;
	max.f32 	%f80, %f79, %f76;
	max.f32 	%f81, %f80, %f77;
	ld.global.v4.f32 	{%f82, %f83, %f84, %f85}, [%rd10+8192];
	max.f32 	%f86, %f81, %f82;
	max.f32 	%f87, %f86, %f83;
	max.f32 	%f88, %f87, %f84;
	max.f32 	%f89, %f88, %f85;
	ld.global.v4.f32 	{%f90, %f91, %f92, %f93}, [%rd10+12288];
	max.f32 	%f94, %f89, %f90;
	max.f32 	%f95, %f94, %f91;
	max.f32 	%f96, %f95, %f92;
	max.f32 	%f97, %f96, %f93;
	ld.global.v4.f32 	{%f98, %f99, %f100, %f101}, [%rd10+16384];
	max.f32 	%f102, %f97, %f98;
	max.f32 	%f103, %f102, %f99;
	max.f32 	%f104, %f103, %f100;
	max.f32 	%f105, %f104, %f101;
	ld.global.v4.f32 	{%f106, %f107, %f108, %f109}, [%rd10+20480];
	max.f32 	%f110, %f105, %f106;
	max.f32 	%f111, %f110, %f107;
	max.f32 	%f112, %f111, %f108;
	max.f32 	%f113, %f112, %f109;
	ld.global.v4.f32 	{%f114, %f115, %f116, %f117}, [%rd10+24576];
	max.f32 	%f118, %f113, %f114;
	max.f32 	%f119, %f118, %f115;
	max.f32 	%f120, %f119, %f116;
	max.f32 	%f121, %f120, %f117;
	ld.global.v4.f32 	{%f122, %f123, %f124, %f125}, [%rd10+28672];
	max.f32 	%f126, %f121, %f122;
	max.f32 	%f127, %f126, %f123;
	max.f32 	%f128, %f127, %f124;
	max.f32 	%f866, %f128, %f125;
	add.s32 	%r242, %r242, 2048;
	add.s32 	%r240, %r240, 8192;
	add.s32 	%r239, %r239, 8;
	setp.ne.s32 	%p5, %r239, 0;
	@%p5 bra 	$L__BB1_4;
$L__BB1_5:
	setp.eq.s32 	%p6, %r8, 0;
	@%p6 bra 	$L__BB1_13;
	setp.lt.u32 	%p7, %r8, 4;
	@%p7 bra 	$L__BB1_8;
	shl.b32 	%r133, %r242, 2;
	add.s32 	%r134, %r133, %r5;
	mul.wide.s32 	%rd11, %r134, 4;
	add.s64 	%rd12, %rd2, %rd11;
	ld.global.v4.f32 	{%f130, %f131, %f132, %f133}, [%rd12];
	max.f32 	%f134, %f866, %f130;
	max.f32 	%f135, %f134, %f131;
	max.f32 	%f136, %f135, %f132;
	max.f32 	%f137, %f136, %f133;
	ld.global.v4.f32 	{%f138, %f139, %f140, %f141}, [%rd12+4096];
	max.f32 	%f142, %f137, %f138;
	max.f32 	%f143, %f142, %f139;
	max.f32 	%f144, %f143, %f140;
	max.f32 	%f145, %f144, %f141;
	ld.global.v4.f32 	{%f146, %f147, %f148, %f149}, [%rd12+8192];
	max.f32 	%f150, %f145, %f146;
	max.f32 	%f151, %f150, %f147;
	max.f32 	%f152, %f151, %f148;
	max.f32 	%f153, %f152, %f149;
	ld.global.v4.f32 	{%f154, %f155, %f156, %f157}, [%rd12+12288];
	max.f32 	%f158, %f153, %f154;
	max.f32 	%f159, %f158, %f155;
	max.f32 	%f160, %f159, %f156;
	max.f32 	%f866, %f160, %f157;
	add.s32 	%r242, %r242, 1024;
$L__BB1_8:
	and.b32  	%r135, %r7, 3;
	setp.eq.s32 	%p8, %r135, 0;
	@%p8 bra 	$L__BB1_13;
	setp.eq.s32 	%p9, %r135, 1;
	@%p9 bra 	$L__BB1_11;
	shl.b32 	%r136, %r242, 2;
	add.s32 	%r137, %r136, %r5;
	mul.wide.s32 	%rd13, %r137, 4;
	add.s64 	%rd14, %rd2, %rd13;
	ld.global.v4.f32 	{%f162, %f163, %f164, %f165}, [%rd14];
	max.f32 	%f166, %f866, %f162;
	max.f32 	%f167, %f166, %f163;
	max.f32 	%f168, %f167, %f164;
	max.f32 	%f169, %f168, %f165;
	ld.global.v4.f32 	{%f170, %f171, %f172, %f173}, [%rd14+4096];
	max.f32 	%f174, %f169, %f170;
	max.f32 	%f175, %f174, %f171;
	max.f32 	%f176, %f175, %f172;
	max.f32 	%f866, %f176, %f173;
	add.s32 	%r242, %r242, 512;
$L__BB1_11:
	and.b32  	%r138, %r6, 256;
	setp.ne.s32 	%p10, %r138, 0;
	@%p10 bra 	$L__BB1_13;
	shl.b32 	%r139, %r242, 2;
	add.s32 	%r140, %r139, %r5;
	mul.wide.s32 	%rd15, %r140, 4;
	add.s64 	%rd16, %rd2, %rd15;
	ld.global.v4.f32 	{%f177, %f178, %f179, %f180}, [%rd16];
	max.f32 	%f181, %f866, %f177;
	max.f32 	%f182, %f181, %f178;
	max.f32 	%f183, %f182, %f179;
	max.f32 	%f866, %f183, %f180;
$L__BB1_13:
	add.s32 	%r272, %r4, %r2;
	setp.ge.s32 	%p11, %r272, %r121;
	@%p11 bra 	$L__BB1_26;
	mul.lo.s32 	%r23, %r121, %r1;
	add.s32 	%r141, %r272, 256;
	max.s32 	%r142, %r121, %r141;
	not.b32 	%r143, %r2;
	add.s32 	%r144, %r142, %r143;
	sub.s32 	%r145, %r144, %r4;
	shr.u32 	%r146, %r145, 8;
	add.s32 	%r24, %r146, 1;
	and.b32  	%r25, %r24, 15;
	setp.lt.u32 	%p12, %r145, 3840;
	mov.u32 	%r252, %r272;
	@%p12 bra 	$L__BB1_17;
	and.b32  	%r147, %r24, 33554416;
	neg.s32 	%r251, %r147;
	add.s64 	%rd3, %rd2, 8192;
	add.s32 	%r148, %r2, %r23;
	add.s32 	%r250, %r148, %r4;
	mov.u32 	%r252, %r272;
$L__BB1_16:
	.pragma "nounroll";
	mul.wide.s32 	%rd17, %r250, 4;
	add.s64 	%rd18, %rd3, %rd17;
	ld.global.f32 	%f185, [%rd18+-8192];
	max.f32 	%f186, %f866, %f185;
	ld.global.f32 	%f187, [%rd18+-7168];
	max.f32 	%f188, %f186, %f187;
	ld.global.f32 	%f189, [%rd18+-6144];
	max.f32 	%f190, %f188, %f189;
	ld.global.f32 	%f191, [%rd18+-5120];
	max.f32 	%f192, %f190, %f191;
	ld.global.f32 	%f193, [%rd18+-4096];
	max.f32 	%f194, %f192, %f193;
	ld.global.f32 	%f195, [%rd18+-3072];
	max.f32 	%f196, %f194, %f195;
	ld.global.f32 	%f197, [%rd18+-2048];
	max.f32 	%f198, %f196, %f197;
	ld.global.f32 	%f199, [%rd18+-1024];
	max.f32 	%f200, %f198, %f199;
	ld.global.f32 	%f201, [%rd18];
	max.f32 	%f202, %f200, %f201;
	ld.global.f32 	%f203, [%rd18+1024];
	max.f32 	%f204, %f202, %f203;
	ld.global.f32 	%f205, [%rd18+2048];
	max.f32 	%f206, %f204, %f205;
	ld.global.f32 	%f207, [%rd18+3072];
	max.f32 	%f208, %f206, %f207;
	ld.global.f32 	%f209, [%rd18+4096];
	max.f32 	%f210, %f208, %f209;
	ld.global.f32 	%f211, [%rd18+5120];
	max.f32 	%f212, %f210, %f211;
	ld.global.f32 	%f213, [%rd18+6144];
	max.f32 	%f214, %f212, %f213;
	ld.global.f32 	%f215, [%rd18+7168];
	max.f32 	%f866, %f214, %f215;
	add.s32 	%r252, %r252, 4096;
	add.s32 	%r251, %r251, 16;
	add.s32 	%r250, %r250, 4096;
	setp.eq.s32 	%p13, %r251, 0;
	@%p13 bra 	$L__BB1_17;
	bra.uni 	$L__BB1_16;
$L__BB1_17:
	setp.eq.s32 	%p14, %r25, 0;
	@%p14 bra 	$L__BB1_26;
	and.b32  	%r29, %r24, 7;
	setp.lt.u32 	%p15, %r25, 8;
	@%p15 bra 	$L__BB1_20;
	add.s32 	%r149, %r252, %r23;
	mul.wide.s32 	%rd19, %r149, 4;
	add.s64 	%rd20, %rd2, %rd19;
	ld.global.f32 	%f217, [%rd20];
	max.f32 	%f218, %f866, %f217;
	ld.global.f32 	%f219, [%rd20+1024];
	max.f32 	%f220, %f218, %f219;
	ld.global.f32 	%f221, [%rd20+2048];
	max.f32 	%f222, %f220, %f221;
	ld.global.f32 	%f223, [%rd20+3072];
	max.f32 	%f224, %f222, %f223;
	ld.global.f32 	%f225, [%rd20+4096];
	max.f32 	%f226, %f224, %f225;
	ld.global.f32 	%f227, [%rd20+5120];
	max.f32 	%f228, %f226, %f227;
	ld.global.f32 	%f229, [%rd20+6144];
	max.f32 	%f230, %f228, %f229;
	ld.global.f32 	%f231, [%rd20+7168];
	max.f32 	%f866, %f230, %f231;
	add.s32 	%r252, %r252, 2048;
$L__BB1_20:
	setp.eq.s32 	%p16, %r29, 0;
	@%p16 bra 	$L__BB1_26;
	and.b32  	%r32, %r24, 3;
	setp.lt.u32 	%p17, %r29, 4;
	@%p17 bra 	$L__BB1_23;
	add.s32 	%r150, %r252, %r23;
	mul.wide.s32 	%rd21, %r150, 4;
	add.s64 	%rd22, %rd2, %rd21;
	ld.global.f32 	%f233, [%rd22];
	max.f32 	%f234, %f866, %f233;
	ld.global.f32 	%f235, [%rd22+1024];
	max.f32 	%f236, %f234, %f235;
	ld.global.f32 	%f237, [%rd22+2048];
	max.f32 	%f238, %f236, %f237;
	ld.global.f32 	%f239, [%rd22+3072];
	max.f32 	%f866, %f238, %f239;
	add.s32 	%r252, %r252, 1024;
$L__BB1_23:
	setp.eq.s32 	%p18, %r32, 0;
	@%p18 bra 	$L__BB1_26;
	add.s32 	%r249, %r252, %r23;
	neg.s32 	%r248, %r32;
$L__BB1_25:
	.pragma "nounroll";
	mul.wide.s32 	%rd23, %r249, 4;
	add.s64 	%rd24, %rd2, %rd23;
	ld.global.f32 	%f240, [%rd24];
	max.f32 	%f866, %f866, %f240;
	add.s32 	%r249, %r249, 256;
	add.s32 	%r248, %r248, 1;
	setp.eq.s32 	%p19, %r248, 0;
	@%p19 bra 	$L__BB1_26;
	bra.uni 	$L__BB1_25;
$L__BB1_26:
	mov.b32 	%r151, %f866;
	shfl.sync.bfly.b32	%r152|%p20, %r151, 16, 31, -1;
	mov.b32 	%f241, %r152;
	max.f32 	%f242, %f866, %f241;
	mov.b32 	%r153, %f242;
	shfl.sync.bfly.b32	%r154|%p21, %r153, 8, 31, -1;
	mov.b32 	%f243, %r154;
	max.f32 	%f244, %f242, %f243;
	mov.b32 	%r155, %f244;
	shfl.sync.bfly.b32	%r156|%p22, %r155, 4, 31, -1;
	mov.b32 	%f245, %r156;
	max.f32 	%f246, %f244, %f245;
	mov.b32 	%r157, %f246;
	shfl.sync.bfly.b32	%r158|%p23, %r157, 2, 31, -1;
	mov.b32 	%f247, %r158;
	max.f32 	%f248, %f246, %f247;
	mov.b32 	%r159, %f248;
	shfl.sync.bfly.b32	%r160|%p24, %r159, 1, 31, -1;
	mov.b32 	%f249, %r160;
	max.f32 	%f26, %f248, %f249;
	and.b32  	%r47, %r2, 31;
	setp.ne.s32 	%p25, %r47, 0;
	shr.u32 	%r161, %r2, 3;
	and.b32  	%r162, %r161, 124;
	mov.u32 	%r163, _ZZ14softmax_kernelPKfPfiiE9reduction;
	add.s32 	%r48, %r163, %r162;
	@%p25 bra 	$L__BB1_28;
	st.shared.f32 	[%r48], %f26;
$L__BB1_28:
	bar.sync 	0;
	setp.gt.u32 	%p27, %r2, 31;
	shl.b32 	%r164, %r2, 2;
	add.s32 	%r49, %r163, %r164;
	mov.pred 	%p78, 0;
	@%p27 bra 	$L__BB1_33;
	setp.gt.u32 	%p28, %r2, 7;
	mov.f32 	%f867, 0fFF800000;
	@%p28 bra 	$L__BB1_31;
	ld.shared.f32 	%f867, [%r49];
$L__BB1_31:
	mov.b32 	%r166, %f867;
	shfl.sync.bfly.b32	%r167|%p30, %r166, 16, 31, -1;
	mov.b32 	%f251, %r167;
	max.f32 	%f252, %f867, %f251;
	mov.b32 	%r168, %f252;
	shfl.sync.bfly.b32	%r169|%p31, %r168, 8, 31, -1;
	mov.b32 	%f253, %r169;
	max.f32 	%f254, %f252, %f253;
	mov.b32 	%r170, %f254;
	shfl.sync.bfly.b32	%r171|%p32, %r170, 4, 31, -1;
	mov.b32 	%f255, %r171;
	max.f32 	%f256, %f254, %f255;
	mov.b32 	%r172, %f256;
	shfl.sync.bfly.b32	%r173|%p33, %r172, 2, 31, -1;
	mov.b32 	%f257, %r173;
	max.f32 	%f258, %f256, %f257;
	mov.b32 	%r174, %f258;
	shfl.sync.bfly.b32	%r175|%p34, %r174, 1, 31, -1;
	mov.b32 	%f259, %r175;
	max.f32 	%f29, %f258, %f259;
	setp.ne.s32 	%p35, %r2, 0;
	@%p35 bra 	$L__BB1_33;
	st.shared.f32 	[_ZZ14softmax_kernelPKfPfiiE9reduction], %f29;
	mov.pred 	%p78, -1;
$L__BB1_33:
	setp.ge.s32 	%p37, %r2, %r3;
	bar.sync 	0;
	mov.f32 	%f884, 0f00000000;
	ld.shared.f32 	%f30, [_ZZ14softmax_kernelPKfPfiiE9reduction];
	@%p37 bra 	$L__BB1_45;
	mul.lo.s32 	%r50, %r121, %r1;
	not.b32 	%r176, %r2;
	add.s32 	%r51, %r3, %r176;
	shr.u32 	%r177, %r51, 8;
	add.s32 	%r52, %r177, 1;
	and.b32  	%r53, %r52, 7;
	setp.lt.u32 	%p38, %r51, 1792;
	mov.f32 	%f884, 0f00000000;
	mov.u32 	%r258, %r2;
	@%p38 bra 	$L__BB1_37;
	add.s32 	%r257, %r50, %r164;
	and.b32  	%r179, %r52, 33554424;
	neg.s32 	%r256, %r179;
	mov.f32 	%f884, 0f00000000;
	mov.u32 	%r258, %r2;
$L__BB1_36:
	.pragma "nounroll";
	mul.wide.s32 	%rd25, %r257, 4;
	add.s64 	%rd26, %rd2, %rd25;
	ld.global.v4.f32 	{%f264, %f265, %f266, %f267}, [%rd26];
	sub.f32 	%f268, %f264, %f30;
	mul.f32 	%f269, %f268, 0f3FB8AA3B;
	ex2.approx.f32 	%f270, %f269;
	add.f32 	%f271, %f884, %f270;
	sub.f32 	%f272, %f265, %f30;
	mul.f32 	%f273, %f272, 0f3FB8AA3B;
	ex2.approx.f32 	%f274, %f273;
	add.f32 	%f275, %f271, %f274;
	sub.f32 	%f276, %f266, %f30;
	mul.f32 	%f277, %f276, 0f3FB8AA3B;
	ex2.approx.f32 	%f278, %f277;
	add.f32 	%f279, %f275, %f278;
	sub.f32 	%f280, %f267, %f30;
	mul.f32 	%f281, %f280, 0f3FB8AA3B;
	ex2.approx.f32 	%f282, %f281;
	add.f32 	%f283, %f279, %f282;
	ld.global.v4.f32 	{%f284, %f285, %f286, %f287}, [%rd26+4096];
	sub.f32 	%f288, %f284, %f30;
	mul.f32 	%f289, %f288, 0f3FB8AA3B;
	ex2.approx.f32 	%f290, %f289;
	add.f32 	%f291, %f283, %f290;
	sub.f32 	%f292, %f285, %f30;
	mul.f32 	%f293, %f292, 0f3FB8AA3B;
	ex2.approx.f32 	%f294, %f293;
	add.f32 	%f295, %f291, %f294;
	sub.f32 	%f296, %f286, %f30;
	mul.f32 	%f297, %f296, 0f3FB8AA3B;
	ex2.approx.f32 	%f298, %f297;
	add.f32 	%f299, %f295, %f298;
	sub.f32 	%f300, %f287, %f30;
	mul.f32 	%f301, %f300, 0f3FB8AA3B;
	ex2.approx.f32 	%f302, %f301;
	add.f32 	%f303, %f299, %f302;
	ld.global.v4.f32 	{%f304, %f305, %f306, %f307}, [%rd26+8192];
	sub.f32 	%f308, %f304, %f30;
	mul.f32 	%f309, %f308, 0f3FB8AA3B;
	ex2.approx.f32 	%f310, %f309;
	add.f32 	%f311, %f303, %f310;
	sub.f32 	%f312, %f305, %f30;
	mul.f32 	%f313, %f312, 0f3FB8AA3B;
	ex2.approx.f32 	%f314, %f313;
	add.f32 	%f315, %f311, %f314;
	sub.f32 	%f316, %f306, %f30;
	mul.f32 	%f317, %f316, 0f3FB8AA3B;
	ex2.approx.f32 	%f318, %f317;
	add.f32 	%f319, %f315, %f318;
	sub.f32 	%f320, %f307, %f30;
	mul.f32 	%f321, %f320, 0f3FB8AA3B;
	ex2.approx.f32 	%f322, %f321;
	add.f32 	%f323, %f319, %f322;
	ld.global.v4.f32 	{%f324, %f325, %f326, %f327}, [%rd26+12288];
	sub.f32 	%f328, %f324, %f30;
	mul.f32 	%f329, %f328, 0f3FB8AA3B;
	ex2.approx.f32 	%f330, %f329;
	add.f32 	%f331, %f323, %f330;
	sub.f32 	%f332, %f325, %f30;
	mul.f32 	%f333, %f332, 0f3FB8AA3B;
	ex2.approx.f32 	%f334, %f333;
	add.f32 	%f335, %f331, %f334;
	sub.f32 	%f336, %f326, %f30;
	mul.f32 	%f337, %f336, 0f3FB8AA3B;
	ex2.approx.f32 	%f338, %f337;
	add.f32 	%f339, %f335, %f338;
	sub.f32 	%f340, %f327, %f30;
	mul.f32 	%f341, %f340, 0f3FB8AA3B;
	ex2.approx.f32 	%f342, %f341;
	add.f32 	%f343, %f339, %f342;
	ld.global.v4.f32 	{%f344, %f345, %f346, %f347}, [%rd26+16384];
	sub.f32 	%f348, %f344, %f30;
	mul.f32 	%f349, %f348, 0f3FB8AA3B;
	ex2.approx.f32 	%f350, %f349;
	add.f32 	%f351, %f343, %f350;
	sub.f32 	%f352, %f345, %f30;
	mul.f32 	%f353, %f352, 0f3FB8AA3B;
	ex2.approx.f32 	%f354, %f353;
	add.f32 	%f355, %f351, %f354;
	sub.f32 	%f356, %f346, %f30;
	mul.f32 	%f357, %f356, 0f3FB8AA3B;
	ex2.approx.f32 	%f358, %f357;
	add.f32 	%f359, %f355, %f358;
	sub.f32 	%f360, %f347, %f30;
	mul.f32 	%f361, %f360, 0f3FB8AA3B;
	ex2.approx.f32 	%f362, %f361;
	add.f32 	%f363, %f359, %f362;
	ld.global.v4.f32 	{%f364, %f365, %f366, %f367}, [%rd26+20480];
	sub.f32 	%f368, %f364, %f30;
	mul.f32 	%f369, %f368, 0f3FB8AA3B;
	ex2.approx.f32 	%f370, %f369;
	add.f32 	%f371, %f363, %f370;
	sub.f32 	%f372, %f365, %f30;
	mul.f32 	%f373, %f372, 0f3FB8AA3B;
	ex2.approx.f32 	%f374, %f373;
	add.f32 	%f375, %f371, %f374;
	sub.f32 	%f376, %f366, %f30;
	mul.f32 	%f377, %f376, 0f3FB8AA3B;
	ex2.approx.f32 	%f378, %f377;
	add.f32 	%f379, %f375, %f378;
	sub.f32 	%f380, %f367, %f30;
	mul.f32 	%f381, %f380, 0f3FB8AA3B;
	ex2.approx.f32 	%f382, %f381;
	add.f32 	%f383, %f379, %f382;
	ld.global.v4.f32 	{%f384, %f385, %f386, %f387}, [%rd26+24576];
	sub.f32 	%f388, %f384, %f30;
	mul.f32 	%f389, %f388, 0f3FB8AA3B;
	ex2.approx.f32 	%f390, %f389;
	add.f32 	%f391, %f383, %f390;
	sub.f32 	%f392, %f385, %f30;
	mul.f32 	%f393, %f392, 0f3FB8AA3B;
	ex2.approx.f32 	%f394, %f393;
	add.f32 	%f395, %f391, %f394;
	sub.f32 	%f396, %f386, %f30;
	mul.f32 	%f397, %f396, 0f3FB8AA3B;
	ex2.approx.f32 	%f398, %f397;
	add.f32 	%f399, %f395, %f398;
	sub.f32 	%f400, %f387, %f30;
	mul.f32 	%f401, %f400, 0f3FB8AA3B;
	ex2.approx.f32 	%f402, %f401;
	add.f32 	%f403, %f399, %f402;
	ld.global.v4.f32 	{%f404, %f405, %f406, %f407}, [%rd26+28672];
	sub.f32 	%f408, %f404, %f30;
	mul.f32 	%f409, %f408, 0f3FB8AA3B;
	ex2.approx.f32 	%f410, %f409;
	add.f32 	%f411, %f403, %f410;
	sub.f32 	%f412, %f405, %f30;
	mul.f32 	%f413, %f412, 0f3FB8AA3B;
	ex2.approx.f32 	%f414, %f413;
	add.f32 	%f415, %f411, %f414;
	sub.f32 	%f416, %f406, %f30;
	mul.f32 	%f417, %f416, 0f3FB8AA3B;
	ex2.approx.f32 	%f418, %f417;
	add.f32 	%f419, %f415, %f418;
	sub.f32 	%f420, %f407, %f30;
	mul.f32 	%f421, %f420, 0f3FB8AA3B;
	ex2.approx.f32 	%f422, %f421;
	add.f32 	%f884, %f419, %f422;
	add.s32 	%r258, %r258, 2048;
	add.s32 	%r257, %r257, 8192;
	add.s32 	%r256, %r256, 8;
	setp.eq.s32 	%p39, %r256, 0;
	@%p39 bra 	$L__BB1_37;
	bra.uni 	$L__BB1_36;
$L__BB1_37:
	setp.eq.s32 	%p40, %r53, 0;
	@%p40 bra 	$L__BB1_45;
	setp.lt.u32 	%p41, %r53, 4;
	@%p41 bra 	$L__BB1_40;
	shl.b32 	%r180, %r258, 2;
	add.s32 	%r181, %r180, %r50;
	mul.wide.s32 	%rd27, %r181, 4;
	add.s64 	%rd28, %rd2, %rd27;
	ld.global.v4.f32 	{%f424, %f425, %f426, %f427}, [%rd28];
	sub.f32 	%f428, %f424, %f30;
	mul.f32 	%f429, %f428, 0f3FB8AA3B;
	ex2.approx.f32 	%f430, %f429;
	add.f32 	%f431, %f884, %f430;
	sub.f32 	%f432, %f425, %f30;
	mul.f32 	%f433, %f432, 0f3FB8AA3B;
	ex2.approx.f32 	%f434, %f433;
	add.f32 	%f435, %f431, %f434;
	sub.f32 	%f436, %f426, %f30;
	mul.f32 	%f437, %f436, 0f3FB8AA3B;
	ex2.approx.f32 	%f438, %f437;
	add.f32 	%f439, %f435, %f438;
	sub.f32 	%f440, %f427, %f30;
	mul.f32 	%f441, %f440, 0f3FB8AA3B;
	ex2.approx.f32 	%f442, %f441;
	add.f32 	%f443, %f439, %f442;
	ld.global.v4.f32 	{%f444, %f445, %f446, %f447}, [%rd28+4096];
	sub.f32 	%f448, %f444, %f30;
	mul.f32 	%f449, %f448, 0f3FB8AA3B;
	ex2.approx.f32 	%f450, %f449;
	add.f32 	%f451, %f443, %f450;
	sub.f32 	%f452, %f445, %f30;
	mul.f32 	%f453, %f452, 0f3FB8AA3B;
	ex2.approx.f32 	%f454, %f453;
	add.f32 	%f455, %f451, %f454;
	sub.f32 	%f456, %f446, %f30;
	mul.f32 	%f457, %f456, 0f3FB8AA3B;
	ex2.approx.f32 	%f458, %f457;
	add.f32 	%f459, %f455, %f458;
	sub.f32 	%f460, %f447, %f30;
	mul.f32 	%f461, %f460, 0f3FB8AA3B;
	ex2.approx.f32 	%f462, %f461;
	add.f32 	%f463, %f459, %f462;
	ld.global.v4.f32 	{%f464, %f465, %f466, %f467}, [%rd28+8192];
	sub.f32 	%f468, %f464, %f30;
	mul.f32 	%f469, %f468, 0f3FB8AA3B;
	ex2.approx.f32 	%f470, %f469;
	add.f32 	%f471, %f463, %f470;
	sub.f32 	%f472, %f465, %f30;
	mul.f32 	%f473, %f472, 0f3FB8AA3B;
	ex2.approx.f32 	%f474, %f473;
	add.f32 	%f475, %f471, %f474;
	sub.f32 	%f476, %f466, %f30;
	mul.f32 	%f477, %f476, 0f3FB8AA3B;
	ex2.approx.f32 	%f478, %f477;
	add.f32 	%f479, %f475, %f478;
	sub.f32 	%f480, %f467, %f30;
	mul.f32 	%f481, %f480, 0f3FB8AA3B;
	ex2.approx.f32 	%f482, %f481;
	add.f32 	%f483, %f479, %f482;
	ld.global.v4.f32 	{%f484, %f485, %f486, %f487}, [%rd28+12288];
	sub.f32 	%f488, %f484, %f30;
	mul.f32 	%f489, %f488, 0f3FB8AA3B;
	ex2.approx.f32 	%f490, %f489;
	add.f32 	%f491, %f483, %f490;
	sub.f32 	%f492, %f485, %f30;
	mul.f32 	%f493, %f492, 0f3FB8AA3B;
	ex2.approx.f32 	%f494, %f493;
	add.f32 	%f495, %f491, %f494;
	sub.f32 	%f496, %f486, %f30;
	mul.f32 	%f497, %f496, 0f3FB8AA3B;
	ex2.approx.f32 	%f498, %f497;
	add.f32 	%f499, %f495, %f498;
	sub.f32 	%f500, %f487, %f30;
	mul.f32 	%f501, %f500, 0f3FB8AA3B;
	ex2.approx.f32 	%f502, %f501;
	add.f32 	%f884, %f499, %f502;
	add.s32 	%r258, %r258, 1024;
$L__BB1_40:
	and.b32  	%r182, %r52, 3;
	setp.eq.s32 	%p42, %r182, 0;
	@%p42 bra 	$L__BB1_45;
	setp.eq.s32 	%p43, %r182, 1;
	@%p43 bra 	$L__BB1_43;
	shl.b32 	%r183, %r258, 2;
	add.s32 	%r184, %r183, %r50;
	mul.wide.s32 	%rd29, %r184, 4;
	add.s64 	%rd30, %rd2, %rd29;
	ld.global.v4.f32 	{%f504, %f505, %f506, %f507}, [%rd30];
	sub.f32 	%f508, %f504, %f30;
	mul.f32 	%f509, %f508, 0f3FB8AA3B;
	ex2.approx.f32 	%f510, %f509;
	add.f32 	%f511, %f884, %f510;
	sub.f32 	%f512, %f505, %f30;
	mul.f32 	%f513, %f512, 0f3FB8AA3B;
	ex2.approx.f32 	%f514, %f513;
	add.f32 	%f515, %f511, %f514;
	sub.f32 	%f516, %f506, %f30;
	mul.f32 	%f517, %f516, 0f3FB8AA3B;
	ex2.approx.f32 	%f518, %f517;
	add.f32 	%f519, %f515, %f518;
	sub.f32 	%f520, %f507, %f30;
	mul.f32 	%f521, %f520, 0f3FB8AA3B;
	ex2.approx.f32 	%f522, %f521;
	add.f32 	%f523, %f519, %f522;
	ld.global.v4.f32 	{%f524, %f525, %f526, %f527}, [%rd30+4096];
	sub.f32 	%f528, %f524, %f30;
	mul.f32 	%f529, %f528, 0f3FB8AA3B;
	ex2.approx.f32 	%f530, %f529;
	add.f32 	%f531, %f523, %f530;
	sub.f32 	%f532, %f525, %f30;
	mul.f32 	%f533, %f532, 0f3FB8AA3B;
	ex2.approx.f32 	%f534, %f533;
	add.f32 	%f535, %f531, %f534;
	sub.f32 	%f536, %f526, %f30;
	mul.f32 	%f537, %f536, 0f3FB8AA3B;
	ex2.approx.f32 	%f538, %f537;
	add.f32 	%f539, %f535, %f538;
	sub.f32 	%f540, %f527, %f30;
	mul.f32 	%f541, %f540, 0f3FB8AA3B;
	ex2.approx.f32 	%f542, %f541;
	add.f32 	%f884, %f539, %f542;
	add.s32 	%r258, %r258, 512;
$L__BB1_43:
	and.b32  	%r185, %r51, 256;
	setp.ne.s32 	%p44, %r185, 0;
	@%p44 bra 	$L__BB1_45;
	shl.b32 	%r186, %r258, 2;
	add.s32 	%r187, %r186, %r50;
	mul.wide.s32 	%rd31, %r187, 4;
	add.s64 	%rd32, %rd2, %rd31;
	ld.global.v4.f32 	{%f543, %f544, %f545, %f546}, [%rd32];
	sub.f32 	%f547, %f543, %f30;
	mul.f32 	%f548, %f547, 0f3FB8AA3B;
	ex2.approx.f32 	%f549, %f548;
	add.f32 	%f550, %f884, %f549;
	sub.f32 	%f551, %f544, %f30;
	mul.f32 	%f552, %f551, 0f3FB8AA3B;
	ex2.approx.f32 	%f553, %f552;
	add.f32 	%f554, %f550, %f553;
	sub.f32 	%f555, %f545, %f30;
	mul.f32 	%f556, %f555, 0f3FB8AA3B;
	ex2.approx.f32 	%f557, %f556;
	add.f32 	%f558, %f554, %f557;
	sub.f32 	%f559, %f546, %f30;
	mul.f32 	%f560, %f559, 0f3FB8AA3B;
	ex2.approx.f32 	%f561, %f560;
	add.f32 	%f884, %f558, %f561;
$L__BB1_45:
	setp.ge.s32 	%p45, %r272, %r121;
	@%p45 bra 	$L__BB1_58;
	mul.lo.s32 	%r61, %r121, %r1;
	add.s32 	%r188, %r272, 256;
	max.s32 	%r189, %r121, %r188;
	not.b32 	%r190, %r2;
	add.s32 	%r191, %r189, %r190;
	sub.s32 	%r192, %r191, %r4;
	shr.u32 	%r193, %r192, 8;
	add.s32 	%r62, %r193, 1;
	and.b32  	%r63, %r62, 15;
	setp.lt.u32 	%p46, %r192, 3840;
	mov.u32 	%r266, %r272;
	@%p46 bra 	$L__BB1_49;
	and.b32  	%r194, %r62, 33554416;
	neg.s32 	%r265, %r194;
	add.s64 	%rd4, %rd2, 8192;
	add.s32 	%r195, %r2, %r61;
	add.s32 	%r264, %r195, %r4;
	mov.u32 	%r266, %r272;
$L__BB1_48:
	.pragma "nounroll";
	mul.wide.s32 	%rd33, %r264, 4;
	add.s64 	%rd34, %rd4, %rd33;
	ld.global.f32 	%f563, [%rd34+-8192];
	sub.f32 	%f564, %f563, %f30;
	mul.f32 	%f565, %f564, 0f3FB8AA3B;
	ex2.approx.f32 	%f566, %f565;
	add.f32 	%f567, %f884, %f566;
	ld.global.f32 	%f568, [%rd34+-7168];
	sub.f32 	%f569, %f568, %f30;
	mul.f32 	%f570, %f569, 0f3FB8AA3B;
	ex2.approx.f32 	%f571, %f570;
	add.f32 	%f572, %f567, %f571;
	ld.global.f32 	%f573, [%rd34+-6144];
	sub.f32 	%f574, %f573, %f30;
	mul.f32 	%f575, %f574, 0f3FB8AA3B;
	ex2.approx.f32 	%f576, %f575;
	add.f32 	%f577, %f572, %f576;
	ld.global.f32 	%f578, [%rd34+-5120];
	sub.f32 	%f579, %f578, %f30;
	mul.f32 	%f580, %f579, 0f3FB8AA3B;
	ex2.approx.f32 	%f581, %f580;
	add.f32 	%f582, %f577, %f581;
	ld.global.f32 	%f583, [%rd34+-4096];
	sub.f32 	%f584, %f583, %f30;
	mul.f32 	%f585, %f584, 0f3FB8AA3B;
	ex2.approx.f32 	%f586, %f585;
	add.f32 	%f587, %f582, %f586;
	ld.global.f32 	%f588, [%rd34+-3072];
	sub.f32 	%f589, %f588, %f30;
	mul.f32 	%f590, %f589, 0f3FB8AA3B;
	ex2.approx.f32 	%f591, %f590;
	add.f32 	%f592, %f587, %f591;
	ld.global.f32 	%f593, [%rd34+-2048];
	sub.f32 	%f594, %f593, %f30;
	mul.f32 	%f595, %f594, 0f3FB8AA3B;
	ex2.approx.f32 	%f596, %f595;
	add.f32 	%f597, %f592, %f596;
	ld.global.f32 	%f598, [%rd34+-1024];
	sub.f32 	%f599, %f598, %f30;
	mul.f32 	%f600, %f599, 0f3FB8AA3B;
	ex2.approx.f32 	%f601, %f600;
	add.f32 	%f602, %f597, %f601;
	ld.global.f32 	%f603, [%rd34];
	sub.f32 	%f604, %f603, %f30;
	mul.f32 	%f605, %f604, 0f3FB8AA3B;
	ex2.approx.f32 	%f606, %f605;
	add.f32 	%f607, %f602, %f606;
	ld.global.f32 	%f608, [%rd34+1024];
	sub.f32 	%f609, %f608, %f30;
	mul.f32 	%f610, %f609, 0f3FB8AA3B;
	ex2.approx.f32 	%f611, %f610;
	add.f32 	%f612, %f607, %f611;
	ld.global.f32 	%f613, [%rd34+2048];
	sub.f32 	%f614, %f613, %f30;
	mul.f32 	%f615, %f614, 0f3FB8AA3B;
	ex2.approx.f32 	%f616, %f615;
	add.f32 	%f617, %f612, %f616;
	ld.global.f32 	%f618, [%rd34+3072];
	sub.f32 	%f619, %f618, %f30;
	mul.f32 	%f620, %f619, 0f3FB8AA3B;
	ex2.approx.f32 	%f621, %f620;
	add.f32 	%f622, %f617, %f621;
	ld.global.f32 	%f623, [%rd34+4096];
	sub.f32 	%f624, %f623, %f30;
	mul.f32 	%f625, %f624, 0f3FB8AA3B;
	ex2.approx.f32 	%f626, %f625;
	add.f32 	%f627, %f622, %f626;
	ld.global.f32 	%f628, [%rd34+5120];
	sub.f32 	%f629, %f628, %f30;
	mul.f32 	%f630, %f629, 0f3FB8AA3B;
	ex2.approx.f32 	%f631, %f630;
	add.f32 	%f632, %f627, %f631;
	ld.global.f32 	%f633, [%rd34+6144];
	sub.f32 	%f634, %f633, %f30;
	mul.f32 	%f635, %f634, 0f3FB8AA3B;
	ex2.approx.f32 	%f636, %f635;
	add.f32 	%f637, %f632, %f636;
	ld.global.f32 	%f638, [%rd34+7168];
	sub.f32 	%f639, %f638, %f30;
	mul.f32 	%f640, %f639, 0f3FB8AA3B;
	ex2.approx.f32 	%f641, %f640;
	add.f32 	%f884, %f637, %f641;
	add.s32 	%r266, %r266, 4096;
	add.s32 	%r265, %r265, 16;
	add.s32 	%r264, %r264, 4096;
	setp.eq.s32 	%p47, %r265, 0;
	@%p47 bra 	$L__BB1_49;
	bra.uni 	$L__BB1_48;
$L__BB1_49:
	setp.eq.s32 	%p48, %r63, 0;
	@%p48 bra 	$L__BB1_58;
	and.b32  	%r73, %r62, 7;
	setp.lt.u32 	%p49, %r63, 8;
	@%p49 bra 	$L__BB1_52;
	add.s32 	%r196, %r266, %r61;
	mul.wide.s32 	%rd35, %r196, 4;
	add.s64 	%rd36, %rd2, %rd35;
	ld.global.f32 	%f643, [%rd36];
	sub.f32 	%f644, %f643, %f30;
	mul.f32 	%f645, %f644, 0f3FB8AA3B;
	ex2.approx.f32 	%f646, %f645;
	add.f32 	%f647, %f884, %f646;
	ld.global.f32 	%f648, [%rd36+1024];
	sub.f32 	%f649, %f648, %f30;
	mul.f32 	%f650, %f649, 0f3FB8AA3B;
	ex2.approx.f32 	%f651, %f650;
	add.f32 	%f652, %f647, %f651;
	ld.global.f32 	%f653, [%rd36+2048];
	sub.f32 	%f654, %f653, %f30;
	mul.f32 	%f655, %f654, 0f3FB8AA3B;
	ex2.approx.f32 	%f656, %f655;
	add.f32 	%f657, %f652, %f656;
	ld.global.f32 	%f658, [%rd36+3072];
	sub.f32 	%f659, %f658, %f30;
	mul.f32 	%f660, %f659, 0f3FB8AA3B;
	ex2.approx.f32 	%f661, %f660;
	add.f32 	%f662, %f657, %f661;
	ld.global.f32 	%f663, [%rd36+4096];
	sub.f32 	%f664, %f663, %f30;
	mul.f32 	%f665, %f664, 0f3FB8AA3B;
	ex2.approx.f32 	%f666, %f665;
	add.f32 	%f667, %f662, %f666;
	ld.global.f32 	%f668, [%rd36+5120];
	sub.f32 	%f669, %f668, %f30;
	mul.f32 	%f670, %f669, 0f3FB8AA3B;
	ex2.approx.f32 	%f671, %f670;
	add.f32 	%f672, %f667, %f671;
	ld.global.f32 	%f673, [%rd36+6144];
	sub.f32 	%f674, %f673, %f30;
	mul.f32 	%f675, %f674, 0f3FB8AA3B;
	ex2.approx.f32 	%f676, %f675;
	add.f32 	%f677, %f672, %f676;
	ld.global.f32 	%f678, [%rd36+7168];
	sub.f32 	%f679, %f678, %f30;
	mul.f32 	%f680, %f679, 0f3FB8AA3B;
	ex2.approx.f32 	%f681, %f680;
	add.f32 	%f884, %f677, %f681;
	add.s32 	%r266, %r266, 2048;
$L__BB1_52:
	setp.eq.s32 	%p50, %r73, 0;
	@%p50 bra 	$L__BB1_58;
	and.b32  	%r76, %r62, 3;
	setp.lt.u32 	%p51, %r73, 4;
	@%p51 bra 	$L__BB1_55;
	add.s32 	%r197, %r266, %r61;
	mul.wide.s32 	%rd37, %r197, 4;
	add.s64 	%rd38, %rd2, %rd37;
	ld.global.f32 	%f683, [%rd38];
	sub.f32 	%f684, %f683, %f30;
	mul.f32 	%f685, %f684, 0f3FB8AA3B;
	ex2.approx.f32 	%f686, %f685;
	add.f32 	%f687, %f884, %f686;
	ld.global.f32 	%f688, [%rd38+1024];
	sub.f32 	%f689, %f688, %f30;
	mul.f32 	%f690, %f689, 0f3FB8AA3B;
	ex2.approx.f32 	%f691, %f690;
	add.f32 	%f692, %f687, %f691;
	ld.global.f32 	%f693, [%rd38+2048];
	sub.f32 	%f694, %f693, %f30;
	mul.f32 	%f695, %f694, 0f3FB8AA3B;
	ex2.approx.f32 	%f696, %f695;
	add.f32 	%f697, %f692, %f696;
	ld.global.f32 	%f698, [%rd38+3072];
	sub.f32 	%f699, %f698, %f30;
	mul.f32 	%f700, %f699, 0f3FB8AA3B;
	ex2.approx.f32 	%f701, %f700;
	add.f32 	%f884, %f697, %f701;
	add.s32 	%r266, %r266, 1024;
$L__BB1_55:
	setp.eq.s32 	%p52, %r76, 0;
	@%p52 bra 	$L__BB1_58;
	add.s32 	%r263, %r266, %r61;
	neg.s32 	%r262, %r76;
$L__BB1_57:
	.pragma "nounroll";
	mul.wide.s32 	%rd39, %r263, 4;
	add.s64 	%rd40, %rd2, %rd39;
	ld.global.f32 	%f702, [%rd40];
	sub.f32 	%f703, %f702, %f30;
	mul.f32 	%f704, %f703, 0f3FB8AA3B;
	ex2.approx.f32 	%f705, %f704;
	add.f32 	%f884, %f884, %f705;
	add.s32 	%r263, %r263, 256;
	add.s32 	%r262, %r262, 1;
	setp.eq.s32 	%p53, %r262, 0;
	@%p53 bra 	$L__BB1_58;
	bra.uni 	$L__BB1_57;
$L__BB1_58:
	setp.ne.s32 	%p54, %r47, 0;
	mov.b32 	%r198, %f884;
	shfl.sync.bfly.b32	%r199|%p55, %r198, 16, 31, -1;
	mov.b32 	%f706, %r199;
	add.f32 	%f707, %f884, %f706;
	mov.b32 	%r200, %f707;
	shfl.sync.bfly.b32	%r201|%p56, %r200, 8, 31, -1;
	mov.b32 	%f708, %r201;
	add.f32 	%f709, %f707, %f708;
	mov.b32 	%r202, %f709;
	shfl.sync.bfly.b32	%r203|%p57, %r202, 4, 31, -1;
	mov.b32 	%f710, %r203;
	add.f32 	%f711, %f709, %f710;
	mov.b32 	%r204, %f711;
	shfl.sync.bfly.b32	%r205|%p58, %r204, 2, 31, -1;
	mov.b32 	%f712, %r205;
	add.f32 	%f713, %f711, %f712;
	mov.b32 	%r206, %f713;
	shfl.sync.bfly.b32	%r207|%p59, %r206, 1, 31, -1;
	mov.b32 	%f714, %r207;
	add.f32 	%f886, %f713, %f714;
	@%p54 bra 	$L__BB1_60;
	st.shared.f32 	[%r48], %f886;
$L__BB1_60:
	setp.gt.u32 	%p60, %r2, 31;
	bar.sync 	0;
	@%p60 bra 	$L__BB1_64;
	setp.gt.u32 	%p61, %r2, 7;
	mov.f32 	%f885, 0f00000000;
	@%p61 bra 	$L__BB1_63;
	ld.shared.f32 	%f885, [%r49];
$L__BB1_63:
	mov.b32 	%r208, %f885;
	shfl.sync.bfly.b32	%r209|%p62, %r208, 16, 31, -1;
	mov.b32 	%f716, %r209;
	add.f32 	%f717, %f885, %f716;
	mov.b32 	%r210, %f717;
	shfl.sync.bfly.b32	%r211|%p63, %r210, 8, 31, -1;
	mov.b32 	%f718, %r211;
	add.f32 	%f719, %f717, %f718;
	mov.b32 	%r212, %f719;
	shfl.sync.bfly.b32	%r213|%p64, %r212, 4, 31, -1;
	mov.b32 	%f720, %r213;
	add.f32 	%f721, %f719, %f720;
	mov.b32 	%r214, %f721;
	shfl.sync.bfly.b32	%r215|%p65, %r214, 2, 31, -1;
	mov.b32 	%f722, %r215;
	add.f32 	%f723, %f721, %f722;
	mov.b32 	%r216, %f723;
	shfl.sync.bfly.b32	%r217|%p66, %r216, 1, 31, -1;
	mov.b32 	%f724, %r217;
	add.f32 	%f886, %f723, %f724;
$L__BB1_64:
	not.pred 	%p67, %p78;
	@%p67 bra 	$L__BB1_66;
	st.shared.f32 	[_ZZ14softmax_kernelPKfPfiiE9reduction], %f886;
$L__BB1_66:
	setp.ge.s32 	%p68, %r2, %r3;
	bar.sync 	0;
	ld.shared.f32 	%f61, [_ZZ14softmax_kernelPKfPfiiE9reduction];
	@%p68 bra 	$L__BB1_73;
	mul.lo.s32 	%r91, %r121, %r1;
	not.b32 	%r218, %r2;
	add.s32 	%r92, %r3, %r218;
	and.b32  	%r219, %r92, 768;
	setp.eq.s32 	%p69, %r219, 768;
	mov.u32 	%r274, %r2;
	@%p69 bra 	$L__BB1_70;
	shr.u32 	%r220, %r92, 8;
	add.s32 	%r221, %r220, 1;
	and.b32  	%r222, %r221, 3;
	add.s32 	%r268, %r91, %r164;
	neg.s32 	%r267, %r222;
	shl.b32 	%r224, %r221, 8;
	and.b32  	%r225, %r224, 768;
	add.s32 	%r274, %r2, %r225;
$L__BB1_69:
	.pragma "nounroll";
	mul.wide.s32 	%rd41, %r268, 4;
	add.s64 	%rd42, %rd1, %rd41;
	add.s64 	%rd43, %rd2, %rd41;
	ld.global.v4.f32 	{%f725, %f726, %f727, %f728}, [%rd43];
	sub.f32 	%f729, %f725, %f30;
	mul.f32 	%f730, %f729, 0f3FB8AA3B;
	ex2.approx.f32 	%f731, %f730;
	div.rn.f32 	%f732, %f731, %f61;
	sub.f32 	%f733, %f726, %f30;
	mul.f32 	%f734, %f733, 0f3FB8AA3B;
	ex2.approx.f32 	%f735, %f734;
	div.rn.f32 	%f736, %f735, %f61;
	sub.f32 	%f737, %f727, %f30;
	mul.f32 	%f738, %f737, 0f3FB8AA3B;
	ex2.approx.f32 	%f739, %f738;
	div.rn.f32 	%f740, %f739, %f61;
	sub.f32 	%f741, %f728, %f30;
	mul.f32 	%f742, %f741, 0f3FB8AA3B;
	ex2.approx.f32 	%f743, %f742;
	div.rn.f32 	%f744, %f743, %f61;
	st.global.v4.f32 	[%rd42], {%f732, %f736, %f740, %f744};
	add.s32 	%r268, %r268, 1024;
	add.s32 	%r267, %r267, 1;
	setp.ne.s32 	%p70, %r267, 0;
	@%p70 bra 	$L__BB1_69;
$L__BB1_70:
	setp.lt.u32 	%p71, %r92, 768;
	@%p71 bra 	$L__BB1_73;
	shl.b32 	%r226, %r274, 2;
	add.s32 	%r273, %r91, %r226;
$L__BB1_72:
	mul.wide.s32 	%rd44, %r273, 4;
	add.s64 	%rd45, %rd2, %rd44;
	ld.global.v4.f32 	{%f745, %f746, %f747, %f748}, [%rd45];
	sub.f32 	%f749, %f745, %f30;
	mul.f32 	%f750, %f749, 0f3FB8AA3B;
	ex2.approx.f32 	%f751, %f750;
	div.rn.f32 	%f752, %f751, %f61;
	sub.f32 	%f753, %f746, %f30;
	mul.f32 	%f754, %f753, 0f3FB8AA3B;
	ex2.approx.f32 	%f755, %f754;
	div.rn.f32 	%f756, %f755, %f61;
	sub.f32 	%f757, %f747, %f30;
	mul.f32 	%f758, %f757, 0f3FB8AA3B;
	ex2.approx.f32 	%f759, %f758;
	div.rn.f32 	%f760, %f759, %f61;
	sub.f32 	%f761, %f748, %f30;
	mul.f32 	%f762, %f761, 0f3FB8AA3B;
	ex2.approx.f32 	%f763, %f762;
	div.rn.f32 	%f764, %f763, %f61;
	add.s64 	%rd46, %rd1, %rd44;
	st.global.v4.f32 	[%rd46], {%f752, %f756, %f760, %f764};
	ld.global.v4.f32 	{%f765, %f766, %f767, %f768}, [%rd45+4096];
	sub.f32 	%f769, %f765, %f30;
	mul.f32 	%f770, %f769, 0f3FB8AA3B;
	ex2.approx.f32 	%f771, %f770;
	div.rn.f32 	%f772, %f771, %f61;
	sub.f32 	%f773, %f766, %f30;
	mul.f32 	%f774, %f773, 0f3FB8AA3B;
	ex2.approx.f32 	%f775, %f774;
	div.rn.f32 	%f776, %f775, %f61;
	sub.f32 	%f777, %f767, %f30;
	mul.f32 	%f778, %f777, 0f3FB8AA3B;
	ex2.approx.f32 	%f779, %f778;
	div.rn.f32 	%f780, %f779, %f61;
	sub.f32 	%f781, %f768, %f30;
	mul.f32 	%f782, %f781, 0f3FB8AA3B;
	ex2.approx.f32 	%f783, %f782;
	div.rn.f32 	%f784, %f783, %f61;
	st.global.v4.f32 	[%rd46+4096], {%f772, %f776, %f780, %f784};
	ld.global.v4.f32 	{%f785, %f786, %f787, %f788}, [%rd45+8192];
	sub.f32 	%f789, %f785, %f30;
	mul.f32 	%f790, %f789, 0f3FB8AA3B;
	ex2.approx.f32 	%f791, %f790;
	div.rn.f32 	%f792, %f791, %f61;
	sub.f32 	%f793, %f786, %f30;
	mul.f32 	%f794, %f793, 0f3FB8AA3B;
	ex2.approx.f32 	%f795, %f794;
	div.rn.f32 	%f796, %f795, %f61;
	sub.f32 	%f797, %f787, %f30;
	mul.f32 	%f798, %f797, 0f3FB8AA3B;
	ex2.approx.f32 	%f799, %f798;
	div.rn.f32 	%f800, %f799, %f61;
	sub.f32 	%f801, %f788, %f30;
	mul.f32 	%f802, %f801, 0f3FB8AA3B;
	ex2.approx.f32 	%f803, %f802;
	div.rn.f32 	%f804, %f803, %f61;
	st.global.v4.f32 	[%rd46+8192], {%f792, %f796, %f800, %f804};
	ld.global.v4.f32 	{%f805, %f806, %f807, %f808}, [%rd45+12288];
	sub.f32 	%f809, %f805, %f30;
	mul.f32 	%f810, %f809, 0f3FB8AA3B;
	ex2.approx.f32 	%f811, %f810;
	div.rn.f32 	%f812, %f811, %f61;
	sub.f32 	%f813, %f806, %f30;
	mul.f32 	%f814, %f813, 0f3FB8AA3B;
	ex2.approx.f32 	%f815, %f814;
	div.rn.f32 	%f816, %f815, %f61;
	sub.f32 	%f817, %f807, %f30;
	mul.f32 	%f818, %f817, 0f3FB8AA3B;
	ex2.approx.f32 	%f819, %f818;
	div.rn.f32 	%f820, %f819, %f61;
	sub.f32 	%f821, %f808, %f30;
	mul.f32 	%f822, %f821, 0f3FB8AA3B;
	ex2.approx.f32 	%f823, %f822;
	div.rn.f32 	%f824, %f823, %f61;
	st.global.v4.f32 	[%rd46+12288], {%f812, %f816, %f820, %f824};
	add.s32 	%r274, %r274, 1024;
	add.s32 	%r273, %r273, 4096;
	setp.lt.s32 	%p72, %r274, %r3;
	@%p72 bra 	$L__BB1_72;
$L__BB1_73:
	setp.ge.s32 	%p73, %r272, %r121;
	@%p73 bra 	$L__BB1_80;
	mul.lo.s32 	%r102, %r121, %r1;
	add.s32 	%r227, %r272, 256;
	max.s32 	%r228, %r121, %r227;
	not.b32 	%r229, %r2;
	add.s32 	%r230, %r228, %r229;
	sub.s32 	%r103, %r230, %r4;
	and.b32  	%r231, %r103, 768;
	setp.eq.s32 	%p74, %r231, 768;
	@%p74 bra 	$L__BB1_77;
	shr.u32 	%r232, %r103, 8;
	add.s32 	%r233, %r232, 1;
	and.b32  	%r234, %r233, 3;
	add.s32 	%r235, %r2, %r102;
	add.s32 	%r271, %r235, %r4;
	neg.s32 	%r270, %r234;
	shl.b32 	%r236, %r233, 8;
	and.b32  	%r237, %r236, 768;
	add.s32 	%r238, %r2, %r237;
	add.s32 	%r272, %r238, %r4;
$L__BB1_76:
	.pragma "nounroll";
	mul.wide.s32 	%rd47, %r271, 4;
	add.s64 	%rd48, %rd1, %rd47;
	add.s64 	%rd49, %rd2, %rd47;
	ld.global.f32 	%f825, [%rd49];
	sub.f32 	%f826, %f825, %f30;
	mul.f32 	%f827, %f826, 0f3FB8AA3B;
	ex2.approx.f32 	%f828, %f827;
	div.rn.f32 	%f829, %f828, %f61;
	st.global.f32 	[%rd48], %f829;
	add.s32 	%r271, %r271, 256;
	add.s32 	%r270, %r270, 1;
	setp.ne.s32 	%p75, %r270, 0;
	@%p75 bra 	$L__BB1_76;
$L__BB1_77:
	setp.lt.u32 	%p76, %r103, 768;
	@%p76 bra 	$L__BB1_80;
	add.s64 	%rd5, %rd2, 2048;
	add.s32 	%r275, %r272, %r102;
	add.s64 	%rd6, %rd1, 2048;
$L__BB1_79:
	mul.wide.s32 	%rd50, %r275, 4;
	add.s64 	%rd51, %rd5, %rd50;
	add.s64 	%rd52, %rd6, %rd50;
	ld.global.f32 	%f830, [%rd51+-2048];
	sub.f32 	%f831, %f830, %f30;
	mul.f32 	%f832, %f831, 0f3FB8AA3B;
	ex2.approx.f32 	%f833, %f832;
	div.rn.f32 	%f834, %f833, %f61;
	st.global.f32 	[%rd52+-2048], %f834;
	ld.global.f32 	%f835, [%rd51+-1024];
	sub.f32 	%f836, %f835, %f30;
	mul.f32 	%f837, %f836, 0f3FB8AA3B;
	ex2.approx.f32 	%f838, %f837;
	div.rn.f32 	%f839, %f838, %f61;
	st.global.f32 	[%rd52+-1024], %f839;
	ld.global.f32 	%f840, [%rd51];
	sub.f32 	%f841, %f840, %f30;
	mul.f32 	%f842, %f841, 0f3FB8AA3B;
	ex2.approx.f32 	%f843, %f842;
	div.rn.f32 	%f844, %f843, %f61;
	st.global.f32 	[%rd52], %f844;
	ld.global.f32 	%f845, [%rd51+1024];
	sub.f32 	%f846, %f845, %f30;
	mul.f32 	%f847, %f846, 0f3FB8AA3B;
	ex2.approx.f32 	%f848, %f847;
	div.rn.f32 	%f849, %f848, %f61;
	st.global.f32 	[%rd52+1024], %f849;
	add.s32 	%r272, %r272, 1024;
	add.s32 	%r275, %r275, 1024;
	setp.lt.s32 	%p77, %r272, %r121;
	@%p77 bra 	$L__BB1_79;
$L__BB1_80:
	ret;

}
	// .globl	_Z28matrix_multiplication_kernelPKfS0_Pfiii
.visible .entry _Z28matrix_multiplication_kernelPKfS0_Pfiii(
	.param .u64 .ptr .align 1 _Z28matrix_multiplication_kernelPKfS0_Pfiii_param_0,
	.param .u64 .ptr .align 1 _Z28matrix_multiplication_kernelPKfS0_Pfiii_param_1,
	.param .u64 .ptr .align 1 _Z28matrix_multiplication_kernelPKfS0_Pfiii_param_2,
	.param .u32 _Z28matrix_multiplication_kernelPKfS0_Pfiii_param_3,
	.param .u32 _Z28matrix_multiplication_kernelPKfS0_Pfiii_param_4,
	.param .u32 _Z28matrix_multiplication_kernelPKfS0_Pfiii_param_5
)
{
	.reg .pred 	%p<12>;
	.reg .b32 	%r<43>;
	.reg .b32 	%f<111>;
	.reg .b64 	%rd<13>;
	// demoted variable
	.shared .align 4 .b8 _ZZ28matrix_multiplication_kernelPKfS0_PfiiiE5tileA[4096];
	// demoted variable
	.shared .align 4 .b8 _ZZ28matrix_multiplication_kernelPKfS0_PfiiiE5tileB[4096];
	ld.param.u64 	%rd3, [_Z28matrix_multiplication_kernelPKfS0_Pfiii_param_0];
	ld.param.u64 	%rd4, [_Z28matrix_multiplication_kernelPKfS0_Pfiii_param_1];
	ld.param.u64 	%rd5, [_Z28matrix_multiplication_kernelPKfS0_Pfiii_param_2];
	ld.param.u32 	%r24, [_Z28matrix_multiplication_kernelPKfS0_Pfiii_param_3];
	ld.param.u32 	%r25, [_Z28matrix_multiplication_kernelPKfS0_Pfiii_param_4];
	ld.param.u32 	%r26, [_Z28matrix_multiplication_kernelPKfS0_Pfiii_param_5];
	mov.u32 	%r27, %ctaid.y;
	shl.b32 	%r28, %r27, 5;
	mov.u32 	%r40, %tid.y;
	add.s32 	%r2, %r28, %r40;
	mov.u32 	%r29, %ctaid.x;
	shl.b32 	%r3, %r29, 5;
	mov.u32 	%r38, %tid.x;
	add.s32 	%r5, %r3, %r38;
	setp.lt.s32 	%p1, %r25, 1;
	mov.f32 	%f110, 0f00000000;
	@%p1 bra 	$L__BB2_7;
	add.s32 	%r30, %r25, 31;
	shr.u32 	%r31, %r30, 5;
	shl.b32 	%r32, %r40, 7;
	mov.u32 	%r33, _ZZ28matrix_multiplication_kernelPKfS0_PfiiiE5tileA;
	add.s32 	%r6, %r33, %r32;
	shl.b32 	%r34, %r38, 2;
	add.s32 	%r7, %r6, %r34;
	mov.u32 	%r35, _ZZ28matrix_multiplication_kernelPKfS0_PfiiiE5tileB;
	add.s32 	%r9, %r35, %r34;
	add.s32 	%r8, %r9, %r32;
	neg.s32 	%r42, %r31;
	mad.lo.s32 	%r36, %r40, %r26, %r38;
	add.s32 	%r41, %r36, %r3;
	shl.b32 	%r12, %r26, 5;
	mad.lo.s32 	%r39, %r25, %r2, %r38;
	cvta.to.global.u64 	%rd1, %rd3;
	cvta.to.global.u64 	%rd2, %rd4;
	mov.f32 	%f110, 0f00000000;
$L__BB2_2:
	setp.ge.s32 	%p2, %r2, %r24;
	setp.ge.u32 	%p3, %r38, %r25;
	mov.f32 	%f108, 0f00000000;
	or.pred  	%p4, %p2, %p3;
	@%p4 bra 	$L__BB2_4;
	mul.wide.u32 	%rd6, %r39, 4;
	add.s64 	%rd7, %rd1, %rd6;
	ld.global.f32 	%f108, [%rd7];
$L__BB2_4:
	setp.ge.s32 	%p5, %r5, %r26;
	st.shared.f32 	[%r7], %f108;
	setp.ge.u32 	%p6, %r40, %r25;
	mov.f32 	%f109, 0f00000000;
	or.pred  	%p7, %p5, %p6;
	@%p7 bra 	$L__BB2_6;
	mul.wide.u32 	%rd8, %r41, 4;
	add.s64 	%rd9, %rd2, %rd8;
	ld.global.f32 	%f109, [%rd9];
$L__BB2_6:
	st.shared.f32 	[%r8], %f109;
	bar.sync 	0;
	ld.shared.f32 	%f12, [%r6];
	ld.shared.f32 	%f13, [%r9];
	fma.rn.f32 	%f14, %f12, %f13, %f110;
	ld.shared.f32 	%f15, [%r6+4];
	ld.shared.f32 	%f16, [%r9+128];
	fma.rn.f32 	%f17, %f15, %f16, %f14;
	ld.shared.f32 	%f18, [%r6+8];
	ld.shared.f32 	%f19, [%r9+256];
	fma.rn.f32 	%f20, %f18, %f19, %f17;
	ld.shared.f32 	%f21, [%r6+12];
	ld.shared.f32 	%f22, [%r9+384];
	fma.rn.f32 	%f23, %f21, %f22, %f20;
	ld.shared.f32 	%f24, [%r6+16];
	ld.shared.f32 	%f25, [%r9+512];
	fma.rn.f32 	%f26, %f24, %f25, %f23;
	ld.shared.f32 	%f27, [%r6+20];
	ld.shared.f32 	%f28, [%r9+640];
	fma.rn.f32 	%f29, %f27, %f28, %f26;
	ld.shared.f32 	%f30, [%r6+24];
	ld.shared.f32 	%f31, [%r9+768];
	fma.rn.f32 	%f32, %f30, %f31, %f29;
	ld.shared.f32 	%f33, [%r6+28];
	ld.shared.f32 	%f34, [%r9+896];
	fma.rn.f32 	%f35, %f33, %f34, %f32;
	ld.shared.f32 	%f36, [%r6+32];
	ld.shared.f32 	%f37, [%r9+1024];
	fma.rn.f32 	%f38, %f36, %f37, %f35;
	ld.shared.f32 	%f39, [%r6+36];
	ld.shared.f32 	%f40, [%r9+1152];
	fma.rn.f32 	%f41, %f39, %f40, %f38;
	ld.shared.f32 	%f42, [%r6+40];
	ld.shared.f32 	%f43, [%r9+1280];
	fma.rn.f32 	%f44, %f42, %f43, %f41;
	ld.shared.f32 	%f45, [%r6+44];
	ld.shared.f32 	%f46, [%r9+1408];
	fma.rn.f32 	%f47, %f45, %f46, %f44;
	ld.shared.f32 	%f48, [%r6+48];
	ld.shared.f32 	%f49, [%r9+1536];
	fma.rn.f32 	%f50, %f48, %f49, %f47;
	ld.shared.f32 	%f51, [%r6+52];
	ld.shared.f32 	%f52, [%r9+1664];
	fma.rn.f32 	%f53, %f51, %f52, %f50;
	ld.shared.f32 	%f54, [%r6+56];
	ld.shared.f32 	%f55, [%r9+1792];
	fma.rn.f32 	%f56, %f54, %f55, %f53;
	ld.shared.f32 	%f57, [%r6+60];
	ld.shared.f32 	%f58, [%r9+1920];
	fma.rn.f32 	%f59, %f57, %f58, %f56;
	ld.shared.f32 	%f60, [%r6+64];
	ld.shared.f32 	%f61, [%r9+2048];
	fma.rn.f32 	%f62, %f60, %f61, %f59;
	ld.shared.f32 	%f63, [%r6+68];
	ld.shared.f32 	%f64, [%r9+2176];
	fma.rn.f32 	%f65, %f63, %f64, %f62;
	ld.shared.f32 	%f66, [%r6+72];
	ld.shared.f32 	%f67, [%r9+2304];
	fma.rn.f32 	%f68, %f66, %f67, %f65;
	ld.shared.f32 	%f69, [%r6+76];
	ld.shared.f32 	%f70, [%r9+2432];
	fma.rn.f32 	%f71, %f69, %f70, %f68;
	ld.shared.f32 	%f72, [%r6+80];
	ld.shared.f32 	%f73, [%r9+2560];
	fma.rn.f32 	%f74, %f72, %f73, %f71;
	ld.shared.f32 	%f75, [%r6+84];
	ld.shared.f32 	%f76, [%r9+2688];
	fma.rn.f32 	%f77, %f75, %f76, %f74;
	ld.shared.f32 	%f78, [%r6+88];
	ld.shared.f32 	%f79, [%r9+2816];
	fma.rn.f32 	%f80, %f78, %f79, %f77;
	ld.shared.f32 	%f81, [%r6+92];
	ld.shared.f32 	%f82, [%r9+2944];
	fma.rn.f32 	%f83, %f81, %f82, %f80;
	ld.shared.f32 	%f84, [%r6+96];
	ld.shared.f32 	%f85, [%r9+3072];
	fma.rn.f32 	%f86, %f84, %f85, %f83;
	ld.shared.f32 	%f87, [%r6+100];
	ld.shared.f32 	%f88, [%r9+3200];
	fma.rn.f32 	%f89, %f87, %f88, %f86;
	ld.shared.f32 	%f90, [%r6+104];
	ld.shared.f32 	%f91, [%r9+3328];
	fma.rn.f32 	%f92, %f90, %f91, %f89;
	ld.shared.f32 	%f93, [%r6+108];
	ld.shared.f32 	%f94, [%r9+3456];
	fma.rn.f32 	%f95, %f93, %f94, %f92;
	ld.shared.f32 	%f96, [%r6+112];
	ld.shared.f32 	%f97, [%r9+3584];
	fma.rn.f32 	%f98, %f96, %f97, %f95;
	ld.shared.f32 	%f99, [%r6+116];
	ld.shared.f32 	%f100, [%r9+3712];
	fma.rn.f32 	%f101, %f99, %f100, %f98;
	ld.shared.f32 	%f102, [%r6+120];
	ld.shared.f32 	%f103, [%r9+3840];
	fma.rn.f32 	%f104, %f102, %f103, %f101;
	ld.shared.f32 	%f105, [%r6+124];
	ld.shared.f32 	%f106, [%r9+3968];
	fma.rn.f32 	%f110, %f105, %f106, %f104;
	bar.sync 	0;
	add.s32 	%r42, %r42, 1;
	setp.ne.s32 	%p8, %r42, 0;
	add.s32 	%r41, %r41, %r12;
	add.s32 	%r40, %r40, 32;
	add.s32 	%r39, %r39, 32;
	add.s32 	%r38, %r38, 32;
	@%p8 bra 	$L__BB2_2;
$L__BB2_7:
	setp.ge.s32 	%p9, %r2, %r24;
	setp.ge.s32 	%p10, %r5, %r26;
	or.pred  	%p11, %p9, %p10;
	@%p11 bra 	$L__BB2_9;
	mad.lo.s32 	%r37, %r26, %r2, %r5;
	cvta.to.global.u64 	%rd10, %rd5;
	mul.wide.s32 	%rd11, %r37, 4;
	add.s64 	%rd12, %rd10, %rd11;
	st.global.f32 	[%rd12], %f110;
$L__BB2_9:
	ret;

}
	// .globl	_Z20matrix_muldiv_kernelPKfS0_Pfiiif
.visible .entry _Z20matrix_muldiv_kernelPKfS0_Pfiiif(
	.param .u64 .ptr .align 1 _Z20matrix_muldiv_kernelPKfS0_Pfiiif_param_0,
	.param .u64 .ptr .align 1 _Z20matrix_muldiv_kernelPKfS0_Pfiiif_param_1,
	.param .u64 .ptr .align 1 _Z20matrix_muldiv_kernelPKfS0_Pfiiif_param_2,
	.param .u32 _Z20matrix_muldiv_kernelPKfS0_Pfiiif_param_3,
	.param .u32 _Z20matrix_muldiv_kernelPKfS0_Pfiiif_param_4,
	.param .u32 _Z20matrix_muldiv_kernelPKfS0_Pfiiif_param_5,
	.param .f32 _Z20matrix_muldiv_kernelPKfS0_Pfiiif_param_6
)
{
	.reg .pred 	%p<12>;
	.reg .b32 	%r<43>;
	.reg .b32 	%f<114>;
	.reg .b64 	%rd<13>;
	// demoted variable
	.shared .align 4 .b8 _ZZ20matrix_muldiv_kernelPKfS0_PfiiifE5tileA[4096];
	// demoted variable
	.shared .align 4 .b8 _ZZ20matrix_muldiv_kernelPKfS0_PfiiifE5tileB[4096];
	ld.param.u64 	%rd3, [_Z20matrix_muldiv_kernelPKfS0_Pfiiif_param_0];
	ld.param.u64 	%rd4, [_Z20matrix_muldiv_kernelPKfS0_Pfiiif_param_1];
	ld.param.u64 	%rd5, [_Z20matrix_muldiv_kernelPKfS0_Pfiiif_param_2];
	ld.param.u32 	%r24, [_Z20matrix_muldiv_kernelPKfS0_Pfiiif_param_3];
	ld.param.u32 	%r25, [_Z20matrix_muldiv_kernelPKfS0_Pfiiif_param_4];
	ld.param.u32 	%r26, [_Z20matrix_muldiv_kernelPKfS0_Pfiiif_param_5];
	ld.param.f32 	%f8, [_Z20matrix_muldiv_kernelPKfS0_Pfiiif_param_6];
	mov.u32 	%r27, %ctaid.y;
	shl.b32 	%r28, %r27, 5;
	mov.u32 	%r40, %tid.y;
	add.s32 	%r2, %r28, %r40;
	mov.u32 	%r29, %ctaid.x;
	shl.b32 	%r3, %r29, 5;
	mov.u32 	%r38, %tid.x;
	add.s32 	%r5, %r3, %r38;
	setp.lt.s32 	%p1, %r25, 1;
	mov.f32 	%f113, 0f00000000;
	@%p1 bra 	$L__BB3_7;
	add.s32 	%r30, %r25, 31;
	shr.u32 	%r31, %r30, 5;
	shl.b32 	%r32, %r40, 7;
	mov.u32 	%r33, _ZZ20matrix_muldiv_kernelPKfS0_PfiiifE5tileA;
	add.s32 	%r6, %r33, %r32;
	shl.b32 	%r34, %r38, 2;
	add.s32 	%r7, %r6, %r34;
	mov.u32 	%r35, _ZZ20matrix_muldiv_kernelPKfS0_PfiiifE5tileB;
	add.s32 	%r9, %r35, %r34;
	add.s32 	%r8, %r9, %r32;
	neg.s32 	%r42, %r31;
	mad.lo.s32 	%r36, %r40, %r26, %r38;
	add.s32 	%r41, %r36, %r3;
	shl.b32 	%r12, %r26, 5;
	mad.lo.s32 	%r39, %r25, %r2, %r38;
	cvta.to.global.u64 	%rd1, %rd3;
	cvta.to.global.u64 	%rd2, %rd4;
	mov.f32 	%f113, 0f00000000;
$L__BB3_2:
	setp.ge.s32 	%p2, %r2, %r24;
	setp.ge.u32 	%p3, %r38, %r25;
	mov.f32 	%f111, 0f00000000;
	or.pred  	%p4, %p2, %p3;
	@%p4 bra 	$L__BB3_4;
	mul.wide.u32 	%rd6, %r39, 4;
	add.s64 	%rd7, %rd1, %rd6;
	ld.global.f32 	%f111, [%rd7];
$L__BB3_4:
	setp.ge.s32 	%p5, %r5, %r26;
	st.shared.f32 	[%r7], %f111;
	setp.ge.u32 	%p6, %r40, %r25;
	mov.f32 	%f112, 0f00000000;
	or.pred  	%p7, %p5, %p6;
	@%p7 bra 	$L__BB3_6;
	mul.wide.u32 	%rd8, %r41, 4;
	add.s64 	%rd9, %rd2, %rd8;
	ld.global.f32 	%f112, [%rd9];
$L__BB3_6:
	st.shared.f32 	[%r8], %f112;
	bar.sync 	0;
	ld.shared.f32 	%f13, [%r6];
	ld.shared.f32 	%f14, [%r9];
	fma.rn.f32 	%f15, %f13, %f14, %f113;
	ld.shared.f32 	%f16, [%r6+4];
	ld.shared.f32 	%f17, [%r9+128];
	fma.rn.f32 	%f18, %f16, %f17, %f15;
	ld.shared.f32 	%f19, [%r6+8];
	ld.shared.f32 	%f20, [%r9+256];
	fma.rn.f32 	%f21, %f19, %f20, %f18;
	ld.shared.f32 	%f22, [%r6+12];
	ld.shared.f32 	%f23, [%r9+384];
	fma.rn.f32 	%f24, %f22, %f23, %f21;
	ld.shared.f32 	%f25, [%r6+16];
	ld.shared.f32 	%f26, [%r9+512];
	fma.rn.f32 	%f27, %f25, %f26, %f24;
	ld.shared.f32 	%f28, [%r6+20];
	ld.shared.f32 	%f29, [%r9+640];
	fma.rn.f32 	%f30, %f28, %f29, %f27;
	ld.shared.f32 	%f31, [%r6+24];
	ld.shared.f32 	%f32, [%r9+768];
	fma.rn.f32 	%f33, %f31, %f32, %f30;
	ld.shared.f32 	%f34, [%r6+28];
	ld.shared.f32 	%f35, [%r9+896];
	fma.rn.f32 	%f36, %f34, %f35, %f33;
	ld.shared.f32 	%f37, [%r6+32];
	ld.shared.f32 	%f38, [%r9+1024];
	fma.rn.f32 	%f39, %f37, %f38, %f36;
	ld.shared.f32 	%f40, [%r6+36];
	ld.shared.f32 	%f41, [%r9+1152];
	fma.rn.f32 	%f42, %f40, %f41, %f39;
	ld.shared.f32 	%f43, [%r6+40];
	ld.shared.f32 	%f44, [%r9+1280];
	fma.rn.f32 	%f45, %f43, %f44, %f42;
	ld.shared.f32 	%f46, [%r6+44];
	ld.shared.f32 	%f47, [%r9+1408];
	fma.rn.f32 	%f48, %f46, %f47, %f45;
	ld.shared.f32 	%f49, [%r6+48];
	ld.shared.f32 	%f50, [%r9+1536];
	fma.rn.f32 	%f51, %f49, %f50, %f48;
	ld.shared.f32 	%f52, [%r6+52];
	ld.shared.f32 	%f53, [%r9+1664];
	fma.rn.f32 	%f54, %f52, %f53, %f51;
	ld.shared.f32 	%f55, [%r6+56];
	ld.shared.f32 	%f56, [%r9+1792];
	fma.rn.f32 	%f57, %f55, %f56, %f54;
	ld.shared.f32 	%f58, [%r6+60];
	ld.shared.f32 	%f59, [%r9+1920];
	fma.rn.f32 	%f60, %f58, %f59, %f57;
	ld.shared.f32 	%f61, [%r6+64];
	ld.shared.f32 	%f62, [%r9+2048];
	fma.rn.f32 	%f63, %f61, %f62, %f60;
	ld.shared.f32 	%f64, [%r6+68];
	ld.shared.f32 	%f65, [%r9+2176];
	fma.rn.f32 	%f66, %f64, %f65, %f63;
	ld.shared.f32 	%f67, [%r6+72];
	ld.shared.f32 	%f68, [%r9+2304];
	fma.rn.f32 	%f69, %f67, %f68, %f66;
	ld.shared.f32 	%f70, [%r6+76];
	ld.shared.f32 	%f71, [%r9+2432];
	fma.rn.f32 	%f72, %f70, %f71, %f69;
	ld.shared.f32 	%f73, [%r6+80];
	ld.shared.f32 	%f74, [%r9+2560];
	fma.rn.f32 	%f75, %f73, %f74, %f72;
	ld.shared.f32 	%f76, [%r6+84];
	ld.shared.f32 	%f77, [%r9+2688];
	fma.rn.f32 	%f78, %f76, %f77, %f75;
	ld.shared.f32 	%f79, [%r6+88];
	ld.shared.f32 	%f80, [%r9+2816];
	fma.rn.f32 	%f81, %f79, %f80, %f78;
	ld.shared.f32 	%f82, [%r6+92];
	ld.shared.f32 	%f83, [%r9+2944];
	fma.rn.f32 	%f84, %f82, %f83, %f81;
	ld.shared.f32 	%f85, [%r6+96];
	ld.shared.f32 	%f86, [%r9+3072];
	fma.rn.f32 	%f87, %f85, %f86, %f84;
	ld.shared.f32 	%f88, [%r6+100];
	ld.shared.f32 	%f89, [%r9+3200];
	fma.rn.f32 	%f90, %f88, %f89, %f87;
	ld.shared.f32 	%f91, [%r6+104];
	ld.shared.f32 	%f92, [%r9+3328];
	fma.rn.f32 	%f93, %f91, %f92, %f90;
	ld.shared.f32 	%f94, [%r6+108];
	ld.shared.f32 	%f95, [%r9+3456];
	fma.rn.f32 	%f96, %f94, %f95, %f93;
	ld.shared.f32 	%f97, [%r6+112];
	ld.shared.f32 	%f98, [%r9+3584];
	fma.rn.f32 	%f99, %f97, %f98, %f96;
	ld.shared.f32 	%f100, [%r6+116];
	ld.shared.f32 	%f101, [%r9+3712];
	fma.rn.f32 	%f102, %f100, %f101, %f99;
	ld.shared.f32 	%f103, [%r6+120];
	ld.shared.f32 	%f104, [%r9+3840];
	fma.rn.f32 	%f105, %f103, %f104, %f102;
	ld.shared.f32 	%f106, [%r6+124];
	ld.shared.f32 	%f107, [%r9+3968];
	fma.rn.f32 	%f113, %f106, %f107, %f105;
	bar.sync 	0;
	add.s32 	%r42, %r42, 1;
	setp.ne.s32 	%p8, %r42, 0;
	add.s32 	%r41, %r41, %r12;
	add.s32 	%r40, %r40, 32;
	add.s32 	%r39, %r39, 32;
	add.s32 	%r38, %r38, 32;
	@%p8 bra 	$L__BB3_2;
$L__BB3_7:
	setp.ge.s32 	%p9, %r2, %r24;
	setp.ge.s32 	%p10, %r5, %r26;
	or.pred  	%p11, %p9, %p10;
	@%p11 bra 	$L__BB3_9;
	sqrt.rn.f32 	%f108, %f8;
	div.rn.f32 	%f109, %f113, %f108;
	mad.lo.s32 	%r37, %r26, %r2, %r5;
	cvta.to.global.u64 	%rd10, %rd5;
	mul.wide.s32 	%rd11, %r37, 4;
	add.s64 	%rd12, %rd10, %rd11;
	st.global.f32 	[%rd12], %f109;
$L__BB3_9:
	ret;

}


// ===== COMPILED SASS (sm_100) =====

	.target	sm_100

	.elftype	@"ET_EXEC"


//--------------------- .note.nv.tkinfo           --------------------------
	.section	.note.nv.tkinfo,"",@"SHT_NOTE"
	.sectionflags	@"SHF_NOTE_NV_TKINFO"
	.tkinfo
        /*0018*/ 	.word	0x00000002
        /*0030*/ 	.string	""
        /*0030*/ 	.string	"ptxas"
        /*0030*/ 	.string	"Cuda compilation tools, release 13.0, V13.0.88"
        /*0030*/ 	.string	"Build cuda_13.0.r13.0/compiler.36424714_0"
        /*0030*/ 	.string	"-arch sm_100 -m 64 "



//--------------------- .note.nv.cuinfo           --------------------------
	.section	.note.nv.cuinfo,"",@"SHT_NOTE"
	.sectionflags	@"SHF_NOTE_NV_CUINFO"
        /*0018*/ 	.short	0x0002
        /*001a*/ 	.short	0x0064
        /*001c*/ 	.short	0x0082
	.zero		2


//--------------------- .nv.info                  --------------------------
	.section	.nv.info,"",@"SHT_CUDA_INFO"
	.align	4


	//----- nvinfo : EIATTR_REGCOUNT
	.align		4
        /*0000*/ 	.byte	0x04, 0x2f
        /*0002*/ 	.short	(.L_1 - .L_0)
	.align		4
.L_0:
        /*0004*/ 	.word	index@(_Z23matrix_transpose_kernelPKfPfii)
        /*0008*/ 	.word	0x00000019


	//----- nvinfo : EIATTR_FRAME_SIZE
	.align		4
.L_1:
        /*000c*/ 	.byte	0x04, 0x11
        /*000e*/ 	.short	(.L_3 - .L_2)
	.align		4
.L_2:
        /*0010*/ 	.word	index@(_Z23matrix_transpose_kernelPKfPfii)
        /*0014*/ 	.word	0x00000000


	//----- nvinfo : EIATTR_REGCOUNT
	.align		4
.L_3:
        /*0018*/ 	.byte	0x04, 0x2f
        /*001a*/ 	.short	(.L_5 - .L_4)
	.align		4
.L_4:
        /*001c*/ 	.word	index@(_Z14softmax_kernelPKfPfii)
        /*0020*/ 	.word	0x00000028


	//----- nvinfo : EIATTR_FRAME_SIZE
	.align		4
.L_5:
        /*0024*/ 	.byte	0x04, 0x11
        /*0026*/ 	.short	(.L_7 - .L_6)
	.align		4
.L_6:
        /*0028*/ 	.word	index@($__internal_2_$__cuda_sm3x_div_rn_noftz_f32_slowpath)
        /*002c*/ 	.word	0x00000000


	//----- nvinfo : EIATTR_FRAME_SIZE
	.align		4
.L_7:
        /*0030*/ 	.byte	0x04, 0x11
        /*0032*/ 	.short	(.L_9 - .L_8)
	.align		4
.L_8:
        /*0034*/ 	.word	index@(_Z14softmax_kernelPKfPfii)
        /*0038*/ 	.word	0x00000000


	//----- nvinfo : EIATTR_REGCOUNT
	.align		4
.L_9:
        /*003c*/ 	.byte	0x04, 0x2f
        /*003e*/ 	.short	(.L_11 - .L_10)
	.align		4
.L_10:
        /*0040*/ 	.word	index@(_Z28matrix_multiplication_kernelPKfS0_Pfiii)
        /*0044*/ 	.word	0x00000020


	//----- nvinfo : EIATTR_FRAME_SIZE
	.align		4
.L_11:
        /*0048*/ 	.byte	0x04, 0x11
        /*004a*/ 	.short	(.L_13 - .L_12)
	.align		4
.L_12:
        /*004c*/ 	.word	index@(_Z28matrix_multiplication_kernelPKfS0_Pfiii)
        /*0050*/ 	.word	0x00000000


	//----- nvinfo : EIATTR_REGCOUNT
	.align		4
.L_13:
        /*0054*/ 	.byte	0x04, 0x2f
        /*0056*/ 	.short	(.L_15 - .L_14)
	.align		4
.L_14:
        /*0058*/ 	.word	index@(_Z20matrix_muldiv_kernelPKfS0_Pfiiif)
        /*005c*/ 	.word	0x00000020


	//----- nvinfo : EIATTR_FRAME_SIZE
	.align		4
.L_15:
        /*0060*/ 	.byte	0x04, 0x11
        /*0062*/ 	.short	(.L_17 - .L_16)
	.align		4
.L_16:
        /*0064*/ 	.word	index@($__internal_1_$__cuda_sm3x_div_rn_noftz_f32_slowpath)
        /*0068*/ 	.word	0x00000000


	//----- nvinfo : EIATTR_FRAME_SIZE
	.align		4
.L_17:
        /*006c*/ 	.byte	0x04, 0x11
        /*006e*/ 	.short	(.L_19 - .L_18)
	.align		4
.L_18:
        /*0070*/ 	.word	index@($__internal_0_$__cuda_sm20_sqrt_rn_f32_slowpath)
        /*0074*/ 	.word	0x00000000


	//----- nvinfo : EIATTR_FRAME_SIZE
	.align		4
.L_19:
        /*0078*/ 	.byte	0x04, 0x11
        /*007a*/ 	.short	(.L_21 - .L_20)
	.align		4
.L_20:
        /*007c*/ 	.word	index@(_Z20matrix_muldiv_kernelPKfS0_Pfiiif)
        /*0080*/ 	.word	0x00000000


	//----- nvinfo : EIATTR_MIN_STACK_SIZE
	.align		4
.L_21:
        /*0084*/ 	.byte	0x04, 0x12
        /*0086*/ 	.short	(.L_23 - .L_22)
	.align		4
.L_22:
        /*0088*/ 	.word	index@(_Z20matrix_muldiv_kernelPKfS0_Pfiiif)
        /*008c*/ 	.word	0x00000000


	//----- nvinfo : EIATTR_MIN_STACK_SIZE
	.align		4
.L_23:
        /*0090*/ 	.byte	0x04, 0x12
        /*0092*/ 	.short	(.L_25 - .L_24)
	.align		4
.L_24:
        /*0094*/ 	.word	index@(_Z28matrix_multiplication_kernelPKfS0_Pfiii)
        /*0098*/ 	.word	0x00000000


	//----- nvinfo : EIATTR_MIN_STACK_SIZE
	.align		4
.L_25:
        /*009c*/ 	.byte	0x04, 0x12
        /*009e*/ 	.short	(.L_27 - .L_26)
	.align		4
.L_26:
        /*00a0*/ 	.word	index@(_Z14softmax_kernelPKfPfii)
        /*00a4*/ 	.word	0x00000000


	//----- nvinfo : EIATTR_MIN_STACK_SIZE
	.align		4
.L_27:
        /*00a8*/ 	.byte	0x04, 0x12
        /*00aa*/ 	.short	(.L_29 - .L_28)
	.align		4
.L_28:
        /*00ac*/ 	.word	index@(_Z23matrix_transpose_kernelPKfPfii)
        /*00b0*/ 	.word	0x00000000
.L_29:


//--------------------- .nv.compat                --------------------------
	.section	.nv.compat,"",@"SHT_CUDA_COMPAT_INFO"
	.align	4
        /*0000*/ 	.byte	0x02, 0x09, 0x00, 0x00, 0x02, 0x02, 0x01, 0x00, 0x02, 0x05, 0x05, 0x00, 0x03, 0x07, 0x01, 0x01
        /*0010*/ 	.byte	0x02, 0x03, 0x00, 0x00, 0x02, 0x06, 0x01, 0x00, 0x04, 0x0b, 0x08, 0x00, 0x01, 0x00, 0x00, 0x00
        /*0020*/ 	.byte	0x00, 0x00, 0x00, 0x00


//--------------------- .nv.info._Z20matrix_muldiv_kernelPKfS0_Pfiiif --------------------------
	.section	.nv.info._Z20matrix_muldiv_kernelPKfS0_Pfiiif,"",@"SHT_CUDA_INFO"
	.sectionflags	@""
	.align	4


	//----- nvinfo : EIATTR_CUDA_API_VERSION
	.align		4
        /*0000*/ 	.byte	0x04, 0x37
        /*0002*/ 	.short	(.L_31 - .L_30)
.L_30:
        /*0004*/ 	.word	0x00000082


	//----- nvinfo : EIATTR_KPARAM_INFO
	.align		4
.L_31:
        /*0008*/ 	.byte	0x04, 0x17
        /*000a*/ 	.short	(.L_33 - .L_32)
.L_32:
        /*000c*/ 	.word	0x00000000
        /*0010*/ 	.short	0x0006
        /*0012*/ 	.short	0x0024
        /*0014*/ 	.byte	0x00, 0xf0, 0x11, 0x00


	//----- nvinfo : EIATTR_KPARAM_INFO
	.align		4
.L_33:
        /*0018*/ 	.byte	0x04, 0x17
        /*001a*/ 	.short	(.L_35 - .L_34)
.L_34:
        /*001c*/ 	.word	0x00000000
        /*0020*/ 	.short	0x0005
        /*0022*/ 	.short	0x0020
        /*0024*/ 	.byte	0x00, 0xf0, 0x11, 0x00


	//----- nvinfo : EIATTR_KPARAM_INFO
	.align		4
.L_35:
        /*0028*/ 	.byte	0x04, 0x17
        /*002a*/ 	.short	(.L_37 - .L_36)
.L_36:
        /*002c*/ 	.word	0x00000000
        /*0030*/ 	.short	0x0004
        /*0032*/ 	.short	0x001c
        /*0034*/ 	.byte	0x00, 0xf0, 0x11, 0x00


	//----- nvinfo : EIATTR_KPARAM_INFO
	.align		4
.L_37:
        /*0038*/ 	.byte	0x04, 0x17
        /*003a*/ 	.short	(.L_39 - .L_38)
.L_38:
        /*003c*/ 	.word	0x00000000
        /*0040*/ 	.short	0x0003
        /*0042*/ 	.short	0x0018
        /*0044*/ 	.byte	0x00, 0xf0, 0x11, 0x00


	//----- nvinfo : EIATTR_KPARAM_INFO
	.align		4
.L_39:
        /*0048*/ 	.byte	0x04, 0x17
        /*004a*/ 	.short	(.L_41 - .L_40)
.L_40:
        /*004c*/ 	.word	0x00000000
        /*0050*/ 	.short	0x0002
        /*0052*/ 	.short	0x0010
        /*0054*/ 	.byte	0x00, 0xf5, 0x21, 0x00


	//----- nvinfo : EIATTR_KPARAM_INFO
	.align		4
.L_41:
        /*0058*/ 	.byte	0x04, 0x17
        /*005a*/ 	.short	(.L_43 - .L_42)
.L_42:
        /*005c*/ 	.word	0x00000000
        /*0060*/ 	.short	0x0001
        /*0062*/ 	.short	0x0008
        /*0064*/ 	.byte	0x00, 0xf5, 0x21, 0x00


	//----- nvinfo : EIATTR_KPARAM_INFO
	.align		4
.L_43:
        /*0068*/ 	.byte	0x04, 0x17
        /*006a*/ 	.short	(.L_45 - .L_44)
.L_44:
        /*006c*/ 	.word	0x00000000
        /*0070*/ 	.short	0x0000
        /*0072*/ 	.short	0x0000
        /*0074*/ 	.byte	0x00, 0xf5, 0x21, 0x00


	//----- nvinfo : EIATTR_SPARSE_MMA_MASK
	.align		4
.L_45:
        /*0078*/ 	.byte	0x03, 0x50
        /*007a*/ 	.short	0x0000


	//----- nvinfo : EIATTR_MAXREG_COUNT
	.align		4
        /*007c*/ 	.byte	0x03, 0x1b
        /*007e*/ 	.short	0x00ff


	//----- nvinfo : EIATTR_NUM_BARRIERS
	.align		4
        /*0080*/ 	.byte	0x02, 0x4c
        /*0082*/ 	.byte	0x01
	.zero		1


	//----- nvinfo : EIATTR_MERCURY_ISA_VERSION
	.align		4
        /*0084*/ 	.byte	0x03, 0x5f
        /*0086*/ 	.short	0x0101


	//----- nvinfo : EIATTR_VRC_CTA_INIT_COUNT
	.align		4
        /*0088*/ 	.byte	0x02, 0x4a
	.zero		1
	.zero		1


	//----- nvinfo : EIATTR_EXIT_INSTR_OFFSETS
	.align		4
        /*008c*/ 	.byte	0x04, 0x1c
        /*008e*/ 	.short	(.L_47 - .L_46)


	//   ....[0]....
.L_46:
        /*0090*/ 	.word	0x00000820


	//   ....[1]....
        /*0094*/ 	.word	0x00000a30


	//----- nvinfo : EIATTR_CRS_STACK_SIZE
	.align		4
.L_47:
        /*0098*/ 	.byte	0x04, 0x1e
        /*009a*/ 	.short	(.L_49 - .L_48)
.L_48:
        /*009c*/ 	.word	0x00000000


	//----- nvinfo : EIATTR_CBANK_PARAM_SIZE
	.align		4
.L_49:
        /*00a0*/ 	.byte	0x03, 0x19
        /*00a2*/ 	.short	0x0028


	//----- nvinfo : EIATTR_PARAM_CBANK
	.align		4
        /*00a4*/ 	.byte	0x04, 0x0a
        /*00a6*/ 	.short	(.L_51 - .L_50)
	.align		4
.L_50:
        /*00a8*/ 	.word	index@(.nv.constant0._Z20matrix_muldiv_kernelPKfS0_Pfiiif)
        /*00ac*/ 	.short	0x0380
        /*00ae*/ 	.short	0x0028


	//----- nvinfo : EIATTR_SW_WAR
	.align		4
.L_51:
        /*00b0*/ 	.byte	0x04, 0x36
        /*00b2*/ 	.short	(.L_53 - .L_52)
.L_52:
        /*00b4*/ 	.word	0x00000008
.L_53:


//--------------------- .nv.info._Z28matrix_multiplication_kernelPKfS0_Pfiii --------------------------
	.section	.nv.info._Z28matrix_multiplication_kernelPKfS0_Pfiii,"",@"SHT_CUDA_INFO"
	.sectionflags	@""
	.align	4


	//----- nvinfo : EIATTR_CUDA_API_VERSION
	.align		4
        /*0000*/ 	.byte	0x04, 0x37
        /*0002*/ 	.short	(.L_55 - .L_54)
.L_54:
        /*0004*/ 	.word	0x00000082


	//----- nvinfo : EIATTR_KPARAM_INFO
	.align		4
.L_55:
        /*0008*/ 	.byte	0x04, 0x17
        /*000a*/ 	.short	(.L_57 - .L_56)
.L_56:
        /*000c*/ 	.word	0x00000000
        /*0010*/ 	.short	0x0005
        /*0012*/ 	.short	0x0020
        /*0014*/ 	.byte	0x00, 0xf0, 0x11, 0x00


	//----- nvinfo : EIATTR_KPARAM_INFO
	.align		4
.L_57:
        /*0018*/ 	.byte	0x04, 0x17
        /*001a*/ 	.short	(.L_59 - .L_58)
.L_58:
        /*001c*/ 	.word	0x00000000
        /*0020*/ 	.short	0x0004
        /*0022*/ 	.short	0x001c
        /*0024*/ 	.byte	0x00, 0xf0, 0x11, 0x00


	//----- nvinfo : EIATTR_KPARAM_INFO
	.align		4
.L_59:
        /*0028*/ 	.byte	0x04, 0x17
        /*002a*/ 	.short	(.L_61 - .L_60)
.L_60:
        /*002c*/ 	.word	0x00000000
        /*0030*/ 	.short	0x0003
        /*0032*/ 	.short	0x0018
        /*0034*/ 	.byte	0x00, 0xf0, 0x11, 0x00


	//----- nvinfo : EIATTR_KPARAM_INFO
	.align		4
.L_61:
        /*0038*/ 	.byte	0x04, 0x17
        /*003a*/ 	.short	(.L_63 - .L_62)
.L_62:
        /*003c*/ 	.word	0x00000000
        /*0040*/ 	.short	0x0002
        /*0042*/ 	.short	0x0010
        /*0044*/ 	.byte	0x00, 0xf5, 0x21, 0x00


	//----- nvinfo : EIATTR_KPARAM_INFO
	.align		4
.L_63:
        /*0048*/ 	.byte	0x04, 0x17
        /*004a*/ 	.short	(.L_65 - .L_64)
.L_64:
        /*004c*/ 	.word	0x00000000
        /*0050*/ 	.short	0x0001
        /*0052*/ 	.short	0x0008
        /*0054*/ 	.byte	0x00, 0xf5, 0x21, 0x00


	//----- nvinfo : EIATTR_KPARAM_INFO
	.align		4
.L_65:
        /*0058*/ 	.byte	0x04, 0x17
        /*005a*/ 	.short	(.L_67 - .L_66)
.L_66:
        /*005c*/ 	.word	0x00000000
        /*0060*/ 	.short	0x0000
        /*0062*/ 	.short	0x0000
        /*0064*/ 	.byte	0x00, 0xf5, 0x21, 0x00


	//----- nvinfo : EIATTR_SPARSE_MMA_MASK
	.align		4
.L_67:
        /*0068*/ 	.byte	0x03, 0x50
        /*006a*/ 	.short	0x0000


	//----- nvinfo : EIATTR_MAXREG_COUNT
	.align		4
        /*006c*/ 	.byte	0x03, 0x1b
        /*006e*/ 	.short	0x00ff


	//----- nvinfo : EIATTR_NUM_BARRIERS
	.align		4
        /*0070*/ 	.byte	0x02, 0x4c
        /*0072*/ 	.byte	0x01
	.zero		1


	//----- nvinfo : EIATTR_MERCURY_ISA_VERSION
	.align		4
        /*0074*/ 	.byte	0x03, 0x5f
        /*0076*/ 	.short	0x0101


	//----- nvinfo : EIATTR_VRC_CTA_INIT_COUNT
	.align		4
        /*0078*/ 	.byte	0x02, 0x4a
	.zero		1
	.zero		1


	//----- nvinfo : EIATTR_EXIT_INSTR_OFFSETS
	.align		4
        /*007c*/ 	.byte	0x04, 0x1c
        /*007e*/ 	.short	(.L_69 - .L_68)


	//   ....[0]....
.L_68:
        /*0080*/ 	.word	0x00000820


	//   ....[1]....
        /*0084*/ 	.word	0x00000870


	//----- nvinfo : EIATTR_CBANK_PARAM_SIZE
	.align		4
.L_69:
        /*0088*/ 	.byte	0x03, 0x19
        /*008a*/ 	.short	0x0024


	//----- nvinfo : EIATTR_PARAM_CBANK
	.align		4
        /*008c*/ 	.byte	0x04, 0x0a
        /*008e*/ 	.short	(.L_71 - .L_70)
	.align		4
.L_70:
        /*0090*/ 	.word	index@(.nv.constant0._Z28matrix_multiplication_kernelPKfS0_Pfiii)
        /*0094*/ 	.short	0x0380
        /*0096*/ 	.short	0x0024


	//----- nvinfo : EIATTR_SW_WAR
	.align		4
.L_71:
        /*0098*/ 	.byte	0x04, 0x36
        /*009a*/ 	.short	(.L_73 - .L_72)
.L_72:
        /*009c*/ 	.word	0x00000008
.L_73:


//--------------------- .nv.info._Z14softmax_kernelPKfPfii --------------------------
	.section	.nv.info._Z14softmax_kernelPKfPfii,"",@"SHT_CUDA_INFO"
	.sectionflags	@""
	.align	4


	//----- nvinfo : EIATTR_CUDA_API_VERSION
	.align		4
        /*0000*/ 	.byte	0x04, 0x37
        /*0002*/ 	.short	(.L_75 - .L_74)
.L_74:
        /*0004*/ 	.word	0x00000082


	//----- nvinfo : EIATTR_KPARAM_INFO
	.align		4
.L_75:
        /*0008*/ 	.byte	0x04, 0x17
        /*000a*/ 	.short	(.L_77 - .L_76)
.L_76:
        /*000c*/ 	.word	0x00000000
        /*0010*/ 	.short	0x0003
        /*0012*/ 	.short	0x0014
        /*0014*/ 	.byte	0x00, 0xf0, 0x11, 0x00


	//----- nvinfo : EIATTR_KPARAM_INFO
	.align		4
.L_77:
        /*0018*/ 	.byte	0x04, 0x17
        /*001a*/ 	.short	(.L_79 - .L_78)
.L_78:
        /*001c*/ 	.word	0x00000000
        /*0020*/ 	.short	0x0002
        /*0022*/ 	.short	0x0010
        /*0024*/ 	.byte	0x00, 0xf0, 0x11, 0x00


	//----- nvinfo : EIATTR_KPARAM_INFO
	.align		4
.L_79:
        /*0028*/ 	.byte	0x04, 0x17
        /*002a*/ 	.short	(.L_81 - .L_80)
.L_80:
        /*002c*/ 	.word	0x00000000
        /*0030*/ 	.short	0x0001
        /*0032*/ 	.short	0x0008
        /*0034*/ 	.byte	0x00, 0xf5, 0x21, 0x00


	//----- nvinfo : EIATTR_KPARAM_INFO
	.align		4
.L_81:
        /*0038*/ 	.byte	0x04, 0x17
        /*003a*/ 	.short	(.L_83 - .L_82)
.L_82:
        /*003c*/ 	.word	0x00000000
        /*0040*/ 	.short	0x0000
        /*0042*/ 	.short	0x0000
        /*0044*/ 	.byte	0x00, 0xf5, 0x21, 0x00


	//----- nvinfo : EIATTR_SPARSE_MMA_MASK
	.align		4
.L_83:
        /*0048*/ 	.byte	0x03, 0x50
        /*004a*/ 	.short	0x0000


	//----- nvinfo : EIATTR_MAXREG_COUNT
	.align		4
        /*004c*/ 	.byte	0x03, 0x1b
        /*004e*/ 	.short	0x00ff


	//----- nvinfo : EIATTR_NUM_BARRIERS
	.align		4
        /*0050*/ 	.byte	0x02, 0x4c
        /*0052*/ 	.byte	0x01
	.zero		1


	//----- nvinfo : EIATTR_MERCURY_ISA_VERSION
	.align		4
        /*0054*/ 	.byte	0x03, 0x5f
        /*0056*/ 	.short	0x0101


	//----- nvinfo : EIATTR_COOP_GROUP_MASK_REGIDS
	.align		4
        /*0058*/ 	.byte	0x04, 0x29
        /*005a*/ 	.short	(.L_85 - .L_84)


	//   ....[0]....
.L_84:
        /*005c*/ 	.word	0xffffffff


	//   ....[1]....
        /*0060*/ 	.word	0xffffffff


	//   ....[2]....
        /*0064*/ 	.word	0xffffffff


	//   ....[3]....
        /*0068*/ 	.word	0xffffffff


	//   ....[4]....
        /*006c*/ 	.word	0xffffffff


	//   ....[5]....
        /*0070*/ 	.word	0xffffffff


	//   ....[6]....
        /*0074*/ 	.word	0xffffffff


	//   ....[7]....
        /*0078*/ 	.word	0xffffffff


	//   ....[8]....
        /*007c*/ 	.word	0xffffffff


	//   ....[9]....
        /*0080*/ 	.word	0xffffffff


	//   ....[10]....
        /*0084*/ 	.word	0xffffffff


	//   ....[11]....
        /*0088*/ 	.word	0xffffffff


	//   ....[12]....
        /*008c*/ 	.word	0xffffffff


	//   ....[13]....
        /*0090*/ 	.word	0xffffffff


	//   ....[14]....
        /*0094*/ 	.word	0xffffffff


	//   ....[15]....
        /*0098*/ 	.word	0xffffffff


	//   ....[16]....
        /*009c*/ 	.word	0xffffffff


	//   ....[17]....
        /*00a0*/ 	.word	0xffffffff


	//   ....[18]....
        /*00a4*/ 	.word	0xffffffff


	//   ....[19]....
        /*00a8*/ 	.word	0xffffffff


	//   ....[20]....
        /*00ac*/ 	.word	0x0500000c


	//   ....[21]....
        /*00b0*/ 	.word	0x0500000c


	//   ....[22]....
        /*00b4*/ 	.word	0x0500000c


	//   ....[23]....
        /*00b8*/ 	.word	0x0500000c


	//   ....[24]....
        /*00bc*/ 	.word	0x0500000c


	//   ....[25]....
        /*00c0*/ 	.word	0x0500000c


	//   ....[26]....
        /*00c4*/ 	.word	0x0500000c


	//   ....[27]....
        /*00c8*/ 	.word	0x0500000c


	//   ....[28]....
        /*00cc*/ 	.word	0x0500000c


	//   ....[29]....
        /*00d0*/ 	.word	0x0500000c


	//----- nvinfo : EIATTR_COOP_GROUP_INSTR_OFFSETS
	.align		4
.L_85:
        /*00d4*/ 	.byte	0x04, 0x28
        /*00d6*/ 	.short	(.L_87 - .L_86)


	//   ....[0]....
.L_86:
        /*00d8*/ 	.word	0x00000d90


	//   ....[1]....
        /*00dc*/ 	.word	0x00000e10


	//   ....[2]....
        /*00e0*/ 	.word	0x00000e40


	//   ....[3]....
        /*00e4*/ 	.word	0x00000e60


	//   ....[4]....
        /*00e8*/ 	.word	0x00000e80


	//   ....[5]....
        /*00ec*/ 	.word	0x00000f40


	//   ....[6]....
        /*00f0*/ 	.word	0x00000f60


	//   ....[7]....
        /*00f4*/ 	.word	0x00000f80


	//   ....[8]....
        /*00f8*/ 	.word	0x00000fa0


	//   ....[9]....
        /*00fc*/ 	.word	0x00000fc0


	//   ....[10]....
        /*0100*/ 	.word	0x00004150


	//   ....[11]....
        /*0104*/ 	.word	0x00004190


	//   ....[12]....
        /*0108*/ 	.word	0x000041b0


	//   ....[13]....
        /*010c*/ 	.word	0x000041d0


	//   ....[14]....
        /*0110*/ 	.word	0x000041f0


	//   ....[15]....
        /*0114*/ 	.word	0x000042a0


	//   ....[16]....
        /*0118*/ 	.word	0x000042c0


	//   ....[17]....
        /*011c*/ 	.word	0x000042e0


	//   ....[18]....
        /*0120*/ 	.word	0x00004300


	//   ....[19]....
        /*0124*/ 	.word	0x00004320


	//   ....[20]....
        /*0128*/ 	.word	0x00006830


	//   ....[21]....
        /*012c*/ 	.word	0x000068a0


	//   ....[22]....
        /*0130*/ 	.word	0x00006910


	//   ....[23]....
        /*0134*/ 	.word	0x00006980


	//   ....[24]....
        /*0138*/ 	.word	0x000069f0


	//   ....[25]....
        /*013c*/ 	.word	0x00006a70


	//   ....[26]....
        /*0140*/ 	.word	0x00006ae0


	//   ....[27]....
        /*0144*/ 	.word	0x00006b50


	//   ....[28]....
        /*0148*/ 	.word	0x00006bc0


	//   ....[29]....
        /*014c*/ 	.word	0x00006c30


	//----- nvinfo : EIATTR_VRC_CTA_INIT_COUNT
	.align		4
.L_87:
        /*0150*/ 	.byte	0x02, 0x4a
	.zero		1
	.zero		1


	//----- nvinfo : EIATTR_EXIT_INSTR_OFFSETS
	.align		4
        /*0154*/ 	.byte	0x04, 0x1c
        /*0156*/ 	.short	(.L_89 - .L_88)


	//   ....[0]....
.L_88:
        /*0158*/ 	.word	0x00000070


	//   ....[1]....
        /*015c*/ 	.word	0x00005ec0


	//   ....[2]....
        /*0160*/ 	.word	0x000061a0


	//   ....[3]....
        /*0164*/ 	.word	0x000067d0


	//----- nvinfo : EIATTR_CRS_STACK_SIZE
	.align		4
.L_89:
        /*0168*/ 	.byte	0x04, 0x1e
        /*016a*/ 	.short	(.L_91 - .L_90)
.L_90:
        /*016c*/ 	.word	0x00000000


	//----- nvinfo : EIATTR_CBANK_PARAM_SIZE
	.align		4
.L_91:
        /*0170*/ 	.byte	0x03, 0x19
        /*0172*/ 	.short	0x0018


	//----- nvinfo : EIATTR_PARAM_CBANK
	.align		4
        /*0174*/ 	.byte	0x04, 0x0a
        /*0176*/ 	.short	(.L_93 - .L_92)
	.align		4
.L_92:
        /*0178*/ 	.word	index@(.nv.constant0._Z14softmax_kernelPKfPfii)
        /*017c*/ 	.short	0x0380
        /*017e*/ 	.short	0x0018


	//----- nvinfo : EIATTR_SW_WAR
	.align		4
.L_93:
        /*0180*/ 	.byte	0x04, 0x36
        /*0182*/ 	.short	(.L_95 - .L_94)
.L_94:
        /*0184*/ 	.word	0x00000008
.L_95:


//--------------------- .nv.info._Z23matrix_transpose_kernelPKfPfii --------------------------
	.section	.nv.info._Z23matrix_transpose_kernelPKfPfii,"",@"SHT_CUDA_INFO"
	.sectionflags	@""
	.align	4


	//----- nvinfo : EIATTR_CUDA_API_VERSION
	.align		4
        /*0000*/ 	.byte	0x04, 0x37
        /*0002*/ 	.short	(.L_97 - .L_96)
.L_96:
        /*0004*/ 	.word	0x00000082


	//----- nvinfo : EIATTR_KPARAM_INFO
	.align		4
.L_97:
        /*0008*/ 	.byte	0x04, 0x17
        /*000a*/ 	.short	(.L_99 - .L_98)
.L_98:
        /*000c*/ 	.word	0x00000000
        /*0010*/ 	.short	0x0003
        /*0012*/ 	.short	0x0014
        /*0014*/ 	.byte	0x00, 0xf0, 0x11, 0x00


	//----- nvinfo : EIATTR_KPARAM_INFO
	.align		4
.L_99:
        /*0018*/ 	.byte	0x04, 0x17
        /*001a*/ 	.short	(.L_101 - .L_100)
.L_100:
        /*001c*/ 	.word	0x00000000
        /*0020*/ 	.short	0x0002
        /*0022*/ 	.short	0x0010
        /*0024*/ 	.byte	0x00, 0xf0, 0x11, 0x00


	//----- nvinfo : EIATTR_KPARAM_INFO
	.align		4
.L_101:
        /*0028*/ 	.byte	0x04, 0x17
        /*002a*/ 	.short	(.L_103 - .L_102)
.L_102:
        /*002c*/ 	.word	0x00000000
        /*0030*/ 	.short	0x0001
        /*0032*/ 	.short	0x0008
        /*0034*/ 	.byte	0x00, 0xf5, 0x21, 0x00


	//----- nvinfo : EIATTR_KPARAM_INFO
	.align		4
.L_103:
        /*0038*/ 	.byte	0x04, 0x17
        /*003a*/ 	.short	(.L_105 - .L_104)
.L_104:
        /*003c*/ 	.word	0x00000000
        /*0040*/ 	.short	0x0000
        /*0042*/ 	.short	0x0000
        /*0044*/ 	.byte	0x00, 0xf5, 0x21, 0x00


	//----- nvinfo : EIATTR_SPARSE_MMA_MASK
	.align		4
.L_105:
        /*0048*/ 	.byte	0x03, 0x50
        /*004a*/ 	.short	0x0000


	//----- nvinfo : EIATTR_MAXREG_COUNT
	.align		4
        /*004c*/ 	.byte	0x03, 0x1b
        /*004e*/ 	.short	0x00ff


	//----- nvinfo : EIATTR_NUM_BARRIERS
	.align		4
        /*0050*/ 	.byte	0x02, 0x4c
        /*0052*/ 	.byte	0x01
	.zero		1


	//----- nvinfo : EIATTR_MERCURY_ISA_VERSION
	.align		4
        /*0054*/ 	.byte	0x03, 0x5f
        /*0056*/ 	.short	0x0101


	//----- nvinfo : EIATTR_VRC_CTA_INIT_COUNT
	.align		4
        /*0058*/ 	.byte	0x02, 0x4a
	.zero		1
	.zero		1


	//----- nvinfo : EIATTR_EXIT_INSTR_OFFSETS
	.align		4
        /*005c*/ 	.byte	0x04, 0x1c
        /*005e*/ 	.short	(.L_107 - .L_106)


	//   ....[0]....
.L_106:
        /*0060*/ 	.word	0x000004c0


	//   ....[1]....
        /*0064*/ 	.word	0x00000520


	//----- nvinfo : EIATTR_CBANK_PARAM_SIZE
	.align		4
.L_107:
        /*0068*/ 	.byte	0x03, 0x19
        /*006a*/ 	.short	0x0018


	//----- nvinfo : EIATTR_PARAM_CBANK
	.align		4
        /*006c*/ 	.byte	0x04, 0x0a
        /*006e*/ 	.short	(.L_109 - .L_108)
	.align		4
.L_108:
        /*0070*/ 	.word	index@(.nv.constant0._Z23matrix_transpose_kernelPKfPfii)
        /*0074*/ 	.short	0x0380
        /*0076*/ 	.short	0x0018


	//----- nvinfo : EIATTR_SW_WAR
	.align		4
.L_109:
        /*0078*/ 	.byte	0x04, 0x36
        /*007a*/ 	.short	(.L_111 - .L_110)
.L_110:
        /*007c*/ 	.word	0x00000008
.L_111:


//--------------------- .nv.callgraph             --------------------------
	.section	.nv.callgraph,"",@"SHT_CUDA_CALLGRAPH"
	.align	4
	.sectionentsize	8
	.align		4
        /*0000*/ 	.word	0x00000000
	.align		4
        /*0004*/ 	.word	0xffffffff
	.align		4
        /*0008*/ 	.word	0x00000000
	.align		4
        /*000c*/ 	.word	0xfffffffe
	.align		4
        /*0010*/ 	.word	0x00000000
	.align		4
        /*0014*/ 	.word	0xfffffffd
	.align		4
        /*0018*/ 	.word	0x00000000
	.align		4
        /*001c*/ 	.word	0xfffffffc


//--------------------- .text._Z20matrix_muldiv_kernelPKfS0_Pfiiif --------------------------
	.section	.text._Z20matrix_muldiv_kernelPKfS0_Pfiiif,"ax",@progbits
	.align	128
        .global         _Z20matrix_muldiv_kernelPKfS0_Pfiiif
        .type           _Z20matrix_muldiv_kernelPKfS0_Pfiiif,@function
        .size           _Z20matrix_muldiv_kernelPKfS0_Pfiiif,(.L_x_149 - _Z20matrix_muldiv_kernelPKfS0_Pfiiif)
        .other          _Z20matrix_muldiv_kernelPKfS0_Pfiiif,@"STO_CUDA_ENTRY STV_DEFAULT"
_Z20matrix_muldiv_kernelPKfS0_Pfiiif:
.text._Z20matrix_muldiv_kernelPKfS0_Pfiiif:
[----:B------:R-:W-:Y:S01]  /*0000*/  LDC R1, c[0x0][0x37c] ;  /* 0x0000df00ff017b82 */ /* 0x000fe20000000800 */
[----:B------:R-:W0:Y:S01]  /*0010*/  S2R R18, SR_CTAID.Y ;  /* 0x0000000000127919 */ /* 0x000e220000002600 */
[----:B------:R-:W1:Y:S01]  /*0020*/  LDCU UR10, c[0x0][0x39c] ;  /* 0x00007380ff0a77ac */ /* 0x000e620008000800 */
[----:B------:R-:W-:Y:S01]  /*0030*/  HFMA2 R21, -RZ, RZ, 0, 0 ;  /* 0x00000000ff157431 */ /* 0x000fe200000001ff */
[----:B------:R-:W0:Y:S01]  /*0040*/  S2R R17, SR_TID.Y ;  /* 0x0000000000117919 */ /* 0x000e220000002200 */
[----:B------:R-:W2:Y:S01]  /*0050*/  LDCU.64 UR8, c[0x0][0x358] ;  /* 0x00006b00ff0877ac */ /* 0x000ea20008000a00 */
[----:B------:R-:W3:Y:S01]  /*0060*/  S2R R2, SR_CTAID.X ;  /* 0x0000000000027919 */ /* 0x000ee20000002500 */
[----:B------:R-:W3:Y:S01]  /*0070*/  S2R R16, SR_TID.X ;  /* 0x0000000000107919 */ /* 0x000ee20000002100 */
[----:B-1----:R-:W-:Y:S01]  /*0080*/  UISETP.GE.AND UP0, UPT, UR10, 0x1, UPT ;  /* 0x000000010a00788c */ /* 0x002fe2000bf06270 */
[----:B0-----:R-:W-:Y:S01]  /*0090*/  IMAD R18, R18, 0x20, R17 ;  /* 0x0000002012127824 */ /* 0x001fe200078e0211 */
[----:B---3--:R-:W-:-:S07]  /*00a0*/  LEA R19, R2, R16, 0x5 ;  /* 0x0000001002137211 */ /* 0x008fce00078e28ff */
[----:B--2---:R-:W-:Y:S05]  /*00b0*/  BRA.U !UP0, `(.L_x_0) ;  /* 0x0000000508c87547 */ /* 0x004fea000b800000 */
[----:B------:R-:W0:Y:S01]  /*00c0*/  S2UR UR7, SR_CgaCtaId ;  /* 0x00000000000779c3 */ /* 0x000e220000008800 */
[----:B------:R-:W1:Y:S01]  /*00d0*/  LDCU UR11, c[0x0][0x3a0] ;  /* 0x00007400ff0b77ac */ /* 0x000e620008000800 */
[----:B------:R-:W-:Y:S01]  /*00e0*/  MOV R21, RZ ;  /* 0x000000ff00157202 */ /* 0x000fe20000000f00 */
[----:B------:R-:W-:Y:S01]  /*00f0*/  IMAD R6, R18, UR10, R16 ;  /* 0x0000000a12067c24 */ /* 0x000fe2000f8e0210 */
[----:B------:R-:W-:Y:S01]  /*0100*/  UMOV UR5, 0x400 ;  /* 0x0000040000057882 */ /* 0x000fe20000000000 */
[----:B------:R-:W-:-:S03]  /*0110*/  UIADD3 UR4, UPT, UPT, UR10, 0x1f, URZ ;  /* 0x0000001f0a047890 */ /* 0x000fc6000fffe0ff */
[----:B------:R-:W2:Y:S01]  /*0120*/  LDC R0, c[0x0][0x3a0] ;  /* 0x0000e800ff007b82 */ /* 0x000ea20000000800 */
[----:B------:R-:W-:Y:S02]  /*0130*/  UIADD3 UR6, UPT, UPT, UR5, 0x1000, URZ ;  /* 0x0000100005067890 */ /* 0x000fe4000fffe0ff */
[----:B------:R-:W-:Y:S01]  /*0140*/  USHF.R.U32.HI UR4, URZ, 0x5, UR4 ;  /* 0x00000005ff047899 */ /* 0x000fe20008011604 */
[----:B------:R-:W3:Y:S03]  /*0150*/  LDCU.64 UR12, c[0x0][0x398] ;  /* 0x00007300ff0c77ac */ /* 0x000ee60008000a00 */
[----:B------:R-:W-:Y:S01]  /*0160*/  UIADD3 UR4, UPT, UPT, -UR4, URZ, URZ ;  /* 0x000000ff04047290 */ /* 0x000fe2000fffe1ff */
[----:B-1----:R-:W-:-:S04]  /*0170*/  IMAD R7, R17, UR11, R16 ;  /* 0x0000000b11077c24 */ /* 0x002fc8000f8e0210 */
[----:B------:R-:W-:Y:S01]  /*0180*/  IMAD R7, R2, 0x20, R7 ;  /* 0x0000002002077824 */ /* 0x000fe200078e0207 */
[----:B0-----:R-:W-:Y:S02]  /*0190*/  ULEA UR5, UR7, UR5, 0x18 ;  /* 0x0000000507057291 */ /* 0x001fe4000f8ec0ff */
[----:B------:R-:W-:-:S04]  /*01a0*/  ULEA UR6, UR7, UR6, 0x18 ;  /* 0x0000000607067291 */ /* 0x000fc8000f8ec0ff */
[----:B------:R-:W-:Y:S02]  /*01b0*/  LEA R5, R17, UR5, 0x7 ;  /* 0x0000000511057c11 */ /* 0x000fe4000f8e38ff */
[----:B------:R-:W-:-:S03]  /*01c0*/  LEA R3, R16, UR6, 0x2 ;  /* 0x0000000610037c11 */ /* 0x000fc6000f8e10ff */
[----:B------:R-:W-:Y:S01]  /*01d0*/  IMAD R4, R16, 0x4, R5 ;  /* 0x0000000410047824 */ /* 0x000fe200078e0205 */
[----:B---3--:R-:W-:-:S07]  /*01e0*/  LEA R2, R17, R3, 0x7 ;  /* 0x0000000311027211 */ /* 0x008fce00078e38ff */
.L_x_1:
[----:B------:R-:W-:Y:S01]  /*01f0*/  ISETP.GE.U32.AND P0, PT, R16, UR13, PT ;  /* 0x0000000d10007c0c */ /* 0x000fe2000bf06070 */
[----:B------:R-:W-:Y:S01]  /*0200*/  IMAD.MOV.U32 R29, RZ, RZ, RZ ;  /* 0x000000ffff1d7224 */ /* 0x000fe200078e00ff */
[----:B------:R-:W-:Y:S02]  /*0210*/  ISETP.GE.U32.AND P1, PT, R17, UR13, PT ;  /* 0x0000000d11007c0c */ /* 0x000fe4000bf26070 */
[----:B------:R-:W-:Y:S02]  /*0220*/  ISETP.GE.OR P0, PT, R18, UR12, P0 ;  /* 0x0000000c12007c0c */ /* 0x000fe40008706670 */
[----:B--2---:R-:W-:Y:S02]  /*0230*/  ISETP.GE.OR P1, PT, R19, R0, P1 ;  /* 0x000000001300720c */ /* 0x004fe40000f26670 */
[----:B------:R-:W-:-:S09]  /*0240*/  MOV R24, RZ ;  /* 0x000000ff00187202 */ /* 0x000fd20000000f00 */
[----:B------:R-:W0:Y:S08]  /*0250*/  @!P0 LDC.64 R10, c[0x0][0x380] ;  /* 0x0000e000ff0a8b82 */ /* 0x000e300000000a00 */
[----:B------:R-:W1:Y:S01]  /*0260*/  @!P1 LDC.64 R8, c[0x0][0x388] ;  /* 0x0000e200ff089b82 */ /* 0x000e620000000a00 */
[----:B0-----:R-:W-:-:S05]  /*0270*/  @!P0 IMAD.WIDE.U32 R10, R6, 0x4, R10 ;  /* 0x00000004060a8825 */ /* 0x001fca00078e000a */
[----:B------:R-:W2:Y:S01]  /*0280*/  @!P0 LDG.E R29, desc[UR8][R10.64] ;  /* 0x000000080a1d8981 */ /* 0x000ea2000c1e1900 */
[----:B-1----:R-:W-:-:S05]  /*0290*/  @!P1 IMAD.WIDE.U32 R22, R7, 0x4, R8 ;  /* 0x0000000407169825 */ /* 0x002fca00078e0008 */
[----:B------:R-:W3:Y:S01]  /*02a0*/  @!P1 LDG.E R24, desc[UR8][R22.64] ;  /* 0x0000000816189981 */ /* 0x000ee2000c1e1900 */
[----:B------:R-:W-:-:S04]  /*02b0*/  UIADD3 UR4, UPT, UPT, UR4, 0x1, URZ ;  /* 0x0000000104047890 */ /* 0x000fc8000fffe0ff */
[----:B------:R-:W-:Y:S01]  /*02c0*/  UISETP.NE.AND UP0, UPT, UR4, URZ, UPT ;  /* 0x000000ff0400728c */ /* 0x000fe2000bf05270 */
[----:B------:R-:W-:Y:S01]  /*02d0*/  VIADD R17, R17, 0x20 ;  /* 0x0000002011117836 */ /* 0x000fe20000000000 */
[----:B------:R-:W-:Y:S01]  /*02e0*/  IADD3 R16, PT, PT, R16, 0x20, RZ ;  /* 0x0000002010107810 */ /* 0x000fe20007ffe0ff */
[----:B--2---:R-:W-:Y:S04]  /*02f0*/  STS [R4], R29 ;  /* 0x0000001d04007388 */ /* 0x004fe80000000800 */
[----:B---3--:R-:W-:Y:S01]  /*0300*/  STS [R2], R24 ;  /* 0x0000001802007388 */ /* 0x008fe20000000800 */
[----:B------:R-:W-:Y:S06]  /*0310*/  BAR.SYNC.DEFER_BLOCKING 0x0 ;  /* 0x0000000000007b1d */ /* 0x000fec0000010000 */
[----:B------:R-:W-:Y:S04]  /*0320*/  LDS R28, [R3] ;  /* 0x00000000031c7984 */ /* 0x000fe80000000800 */
[----:B------:R-:W0:Y:S04]  /*0330*/  LDS.128 R12, [R5] ;  /* 0x00000000050c7984 */ /* 0x000e280000000c00 */
[----:B------:R-:W1:Y:S04]  /*0340*/  LDS R23, [R3+0x80] ;  /* 0x0000800003177984 */ /* 0x000e680000000800 */
[----:B------:R-:W2:Y:S04]  /*0350*/  LDS R27, [R3+0x100] ;  /* 0x00010000031b7984 */ /* 0x000ea80000000800 */
[----:B------:R-:W3:Y:S04]  /*0360*/  LDS R26, [R3+0x180] ;  /* 0x00018000031a7984 */ /* 0x000ee80000000800 */
[----:B------:R-:W-:Y:S04]  /*0370*/  LDS R25, [R3+0x200] ;  /* 0x0002000003197984 */ /* 0x000fe80000000800 */
[----:B------:R-:W4:Y:S04]  /*0380*/  LDS.128 R8, [R5+0x10] ;  /* 0x0000100005087984 */ /* 0x000f280000000c00 */
[----:B------:R-:W5:Y:S04]  /*0390*/  LDS R20, [R3+0x280] ;  /* 0x0002800003147984 */ /* 0x000f680000000800 */
[----:B------:R-:W-:Y:S04]  /*03a0*/  LDS R24, [R3+0x380] ;  /* 0x0003800003187984 */ /* 0x000fe80000000800 */
[----:B------:R-:W-:Y:S01]  /*03b0*/  LDS R22, [R3+0x480] ;  /* 0x0004800003167984 */ /* 0x000fe20000000800 */
[----:B0-----:R-:W-:-:S03]  /*03c0*/  FFMA R12, R12, R28, R21 ;  /* 0x0000001c0c0c7223 */ /* 0x001fc60000000015 */
[----:B------:R-:W0:Y:S01]  /*03d0*/  LDS R21, [R3+0x300] ;  /* 0x0003000003157984 */ /* 0x000e220000000800 */
[----:B-1----:R-:W-:-:S03]  /*03e0*/  FFMA R12, R23, R13, R12 ;  /* 0x0000000d170c7223 */ /* 0x002fc6000000000c */
[----:B------:R-:W-:Y:S01]  /*03f0*/  LDS R23, [R3+0x400] ;  /* 0x0004000003177984 */ /* 0x000fe20000000800 */
[----:B--2---:R-:W-:-:S04]  /*0400*/  FFMA R27, R27, R14, R12 ;  /* 0x0000000e1b1b7223 */ /* 0x004fc8000000000c */
[----:B---3--:R-:W-:Y:S02]  /*0410*/  FFMA R27, R26, R15, R27 ;  /* 0x0000000f1a1b7223 */ /* 0x008fe4000000001b */
[----:B------:R-:W1:Y:S04]  /*0420*/  LDS.128 R12, [R5+0x20] ;  /* 0x00002000050c7984 */ /* 0x000e680000000c00 */
[----:B------:R-:W-:Y:S01]  /*0430*/  LDS R26, [R3+0x580] ;  /* 0x00058000031a7984 */ /* 0x000fe20000000800 */
[----:B----4-:R-:W-:-:S03]  /*0440*/  FFMA R27, R8, R25, R27 ;  /* 0x00000019081b7223 */ /* 0x010fc6000000001b */
[----:B------:R-:W2:Y:S01]  /*0450*/  LDS R25, [R3+0x500] ;  /* 0x0005000003197984 */ /* 0x000ea20000000800 */
[----:B-----5:R-:W-:-:S04]  /*0460*/  FFMA R20, R20, R9, R27 ;  /* 0x0000000914147223 */ /* 0x020fc8000000001b */
[----:B0-----:R-:W-:Y:S02]  /*0470*/  FFMA R21, R21, R10, R20 ;  /* 0x0000000a15157223 */ /* 0x001fe40000000014 */
[----:B------:R-:W-:Y:S02]  /*0480*/  LDS R20, [R3+0x680] ;  /* 0x0006800003147984 */ /* 0x000fe40000000800 */
[----:B------:R-:W-:Y:S02]  /*0490*/  FFMA R27, R24, R11, R21 ;  /* 0x0000000b181b7223 */ /* 0x000fe40000000015 */
[----:B------:R-:W-:Y:S04]  /*04a0*/  LDS R21, [R3+0x600] ;  /* 0x0006000003157984 */ /* 0x000fe80000000800 */
[----:B------:R-:W0:Y:S01]  /*04b0*/  LDS.128 R8, [R5+0x30] ;  /* 0x0000300005087984 */ /* 0x000e220000000c00 */
[----:B-1----:R-:W-:-:S03]  /*04c0*/  FFMA R27, R12, R23, R27 ;  /* 0x000000170c1b7223 */ /* 0x002fc6000000001b */
[----:B------:R-:W1:Y:S01]  /*04d0*/  LDS R23, [R3+0x700] ;  /* 0x0007000003177984 */ /* 0x000e620000000800 */
[----:B------:R-:W-:-:S03]  /*04e0*/  FFMA R22, R22, R13, R27 ;  /* 0x0000000d16167223 */ /* 0x000fc6000000001b */
[----:B------:R-:W3:Y:S01]  /*04f0*/  LDS R24, [R3+0x780] ;  /* 0x0007800003187984 */ /* 0x000ee20000000800 */
[----:B--2---:R-:W-:-:S03]  /*0500*/  FFMA R25, R25, R14, R22 ;  /* 0x0000000e19197223 */ /* 0x004fc60000000016 */
[----:B------:R-:W-:Y:S01]  /*0510*/  LDS R22, [R3+0x880] ;  /* 0x0008800003167984 */ /* 0x000fe20000000800 */
[----:B------:R-:W-:-:S03]  /*0520*/  FFMA R27, R26, R15, R25 ;  /* 0x0000000f1a1b7223 */ /* 0x000fc60000000019 */
[----:B------:R-:W-:Y:S04]  /*0530*/  LDS R25, [R3+0x800] ;  /* 0x0008000003197984 */ /* 0x000fe80000000800 */
[----:B------:R-:W2:Y:S04]  /*0540*/  LDS.128 R12, [R5+0x40] ;  /* 0x00004000050c7984 */ /* 0x000ea80000000c00 */
[----:B------:R-:W-:Y:S01]  /*0550*/  LDS R26, [R3+0x980] ;  /* 0x00098000031a7984 */ /* 0x000fe20000000800 */
[----:B0-----:R-:W-:-:S03]  /*0560*/  FFMA R27, R8, R21, R27 ;  /* 0x00000015081b7223 */ /* 0x001fc6000000001b */
[----:B------:R-:W0:Y:S01]  /*0570*/  LDS R21, [R3+0x900] ;  /* 0x0009000003157984 */ /* 0x000e220000000800 */
[----:B------:R-:W-:-:S04]  /*0580*/  FFMA R20, R20, R9, R27 ;  /* 0x0000000914147223 */ /* 0x000fc8000000001b */
[----:B-1----:R-:W-:Y:S02]  /*0590*/  FFMA R23, R23, R10, R20 ;  /* 0x0000000a17177223 */ /* 0x002fe40000000014 */
[----:B------:R-:W-:Y:S02]  /*05a0*/  LDS R20, [R3+0xa80] ;  /* 0x000a800003147984 */ /* 0x000fe40000000800 */
[----:B---3--:R-:W-:Y:S02]  /*05b0*/  FFMA R27, R24, R11, R23 ;  /* 0x0000000b181b7223 */ /* 0x008fe40000000017 */
[----:B------:R-:W-:Y:S04]  /*05c0*/  LDS R23, [R3+0xa00] ;  /* 0x000a000003177984 */ /* 0x000fe80000000800 */
[----:B------:R-:W1:Y:S01]  /*05d0*/  LDS.128 R8, [R5+0x50] ;  /* 0x0000500005087984 */ /* 0x000e620000000c00 */
[----:B--2---:R-:W-:-:S03]  /*05e0*/  FFMA R27, R12, R25, R27 ;  /* 0x000000190c1b7223 */ /* 0x004fc6000000001b */
[----:B------:R-:W2:Y:S01]  /*05f0*/  LDS R25, [R3+0xb00] ;  /* 0x000b000003197984 */ /* 0x000ea20000000800 */
[----:B------:R-:W-:-:S03]  /*0600*/  FFMA R12, R22, R13, R27 ;  /* 0x0000000d160c7223 */ /* 0x000fc6000000001b */
[----:B------:R-:W3:Y:S04]  /*0610*/  LDS R22, [R3+0xb80] ;  /* 0x000b800003167984 */ /* 0x000ee80000000800 */
[----:B------:R-:W-:Y:S01]  /*0620*/  LDS R24, [R3+0xc80] ;  /* 0x000c800003187984 */ /* 0x000fe20000000800 */
[----:B0-----:R-:W-:-:S04]  /*0630*/  FFMA R21, R21, R14, R12 ;  /* 0x0000000e15157223 */ /* 0x001fc8000000000c */
[----:B------:R-:W-:Y:S02]  /*0640*/  FFMA R27, R26, R15, R21 ;  /* 0x0000000f1a1b7223 */ /* 0x000fe40000000015 */
[----:B------:R-:W-:Y:S04]  /*0650*/  LDS R21, [R3+0xc00] ;  /* 0x000c000003157984 */ /* 0x000fe80000000800 */
[----:B------:R-:W0:Y:S01]  /*0660*/  LDS.128 R12, [R5+0x60] ;  /* 0x00006000050c7984 */ /* 0x000e220000000c00 */
[----:B-1----:R-:W-:-:S04]  /*0670*/  FFMA R23, R8, R23, R27 ;  /* 0x0000001708177223 */ /* 0x002fc8000000001b */
[----:B------:R-:W-:Y:S02]  /*0680*/  FFMA R20, R20, R9, R23 ;  /* 0x0000000914147223 */ /* 0x000fe40000000017 */
[----:B------:R-:W1:Y:S02]  /*0690*/  LDS R23, [R3+0xd00] ;  /* 0x000d000003177984 */ /* 0x000e640000000800 */
[----:B--2---:R-:W-:Y:S02]  /*06a0*/  FFMA R25, R25, R10, R20 ;  /* 0x0000000a19197223 */ /* 0x004fe40000000014 */
[----:B------:R-:W2:Y:S02]  /*06b0*/  LDS R20, [R3+0xd80] ;  /* 0x000d800003147984 */ /* 0x000ea40000000800 */
[----:B---3--:R-:W-:Y:S02]  /*06c0*/  FFMA R27, R22, R11, R25 ;  /* 0x0000000b161b7223 */ /* 0x008fe40000000019 */
[----:B------:R-:W-:Y:S04]  /*06d0*/  LDS R25, [R3+0xe00] ;  /* 0x000e000003197984 */ /* 0x000fe80000000800 */
[----:B------:R-:W3:Y:S04]  /*06e0*/  LDS.128 R8, [R5+0x70] ;  /* 0x0000700005087984 */ /* 0x000ee80000000c00 */
[----:B------:R-:W4:Y:S01]  /*06f0*/  LDS R22, [R3+0xe80] ;  /* 0x000e800003167984 */ /* 0x000f220000000800 */
[----:B0-----:R-:W-:-:S03]  /*0700*/  FFMA R27, R12, R21, R27 ;  /* 0x000000150c1b7223 */ /* 0x001fc6000000001b */
[----:B------:R-:W0:Y:S04]  /*0710*/  LDS R21, [R3+0xf00] ;  /* 0x000f000003157984 */ /* 0x000e280000000800 */
[----:B------:R-:W5:Y:S01]  /*0720*/  LDS R12, [R3+0xf80] ;  /* 0x000f8000030c7984 */ /* 0x000f620000000800 */
[----:B------:R-:W-:-:S04]  /*0730*/  FFMA R24, R24, R13, R27 ;  /* 0x0000000d18187223 */ /* 0x000fc8000000001b */
[----:B-1----:R-:W-:-:S04]  /*0740*/  FFMA R23, R23, R14, R24 ;  /* 0x0000000e17177223 */ /* 0x002fc80000000018 */
[----:B--2---:R-:W-:-:S04]  /*0750*/  FFMA R15, R20, R15, R23 ;  /* 0x0000000f140f7223 */ /* 0x004fc80000000017 */
[----:B---3--:R-:W-:-:S04]  /*0760*/  FFMA R15, R8, R25, R15 ;  /* 0x00000019080f7223 */ /* 0x008fc8000000000f */
[----:B----4-:R-:W-:Y:S01]  /*0770*/  FFMA R22, R22, R9, R15 ;  /* 0x0000000916167223 */ /* 0x010fe2000000000f */
[----:B------:R-:W-:Y:S01]  /*0780*/  VIADD R6, R6, 0x20 ;  /* 0x0000002006067836 */ /* 0x000fe20000000000 */
[----:B------:R-:W-:Y:S02]  /*0790*/  LEA R7, R0, R7, 0x5 ;  /* 0x0000000700077211 */ /* 0x000fe400078e28ff */
[----:B0-----:R-:W-:-:S04]  /*07a0*/  FFMA R21, R21, R10, R22 ;  /* 0x0000000a15157223 */ /* 0x001fc80000000016 */
[----:B-----5:R-:W-:Y:S01]  /*07b0*/  FFMA R21, R12, R11, R21 ;  /* 0x0000000b0c157223 */ /* 0x020fe20000000015 */
[----:B------:R-:W-:Y:S06]  /*07c0*/  BAR.SYNC.DEFER_BLOCKING 0x0 ;  /* 0x0000000000007b1d */ /* 0x000fec0000010000 */
[----:B------:R-:W-:Y:S05]  /*07d0*/  BRA.U UP0, `(.L_x_1) ;  /* 0xfffffff900847547 */ /* 0x000fea000b83ffff */
.L_x_0:
[----:B------:R-:W0:Y:S01]  /*07e0*/  LDCU UR4, c[0x0][0x3a0] ;  /* 0x00007400ff0477ac */ /* 0x000e220008000800 */
[----:B------:R-:W1:Y:S01]  /*07f0*/  LDCU UR5, c[0x0][0x398] ;  /* 0x00007300ff0577ac */ /* 0x000e620008000800 */
[----:B0-----:R-:W-:-:S04]  /*0800*/  ISETP.GE.AND P0, PT, R19, UR4, PT ;  /* 0x0000000413007c0c */ /* 0x001fc8000bf06270 */
[----:B-1----:R-:W-:-:S13]  /*0810*/  ISETP.GE.OR P0, PT, R18, UR5, P0 ;  /* 0x0000000512007c0c */ /* 0x002fda0008706670 */
[----:B------:R-:W-:Y:S05]  /*0820*/  @P0 EXIT ;  /* 0x000000000000094d */ /* 0x000fea0003800000 */
[----:B------:R-:W0:Y:S02]  /*0830*/  LDCU UR5, c[0x0][0x3a4] ;  /* 0x00007480ff0577ac */ /* 0x000e240008000800 */
[----:B0-----:R-:W-:Y:S02]  /*0840*/  UIADD3 UR4, UPT, UPT, UR5, -0xd000000, URZ ;  /* 0xf300000005047890 */ /* 0x001fe4000fffe0ff */
[----:B------:R-:W0:Y:S02]  /*0850*/  MUFU.RSQ R0, UR5 ;  /* 0x0000000500007d08 */ /* 0x000e240008001400 */
[----:B------:R-:W-:-:S09]  /*0860*/  UISETP.GT.U32.AND UP0, UPT, UR4, 0x727fffff, UPT ;  /* 0x727fffff0400788c */ /* 0x000fd2000bf04070 */
[----:B------:R-:W-:Y:S05]  /*0870*/  BRA.U !UP0, `(.L_x_2) ;  /* 0x0000000108107547 */ /* 0x000fea000b800000 */
[----:B------:R-:W-:-:S07]  /*0880*/  MOV R4, 0x8a0 ;  /* 0x000008a000047802 */ /* 0x000fce0000000f00 */
[----:B0-----:R-:W-:Y:S05]  /*0890*/  CALL.REL.NOINC `($__internal_0_$__cuda_sm20_sqrt_rn_f32_slowpath) ;  /* 0x0000000000687944 */ /* 0x001fea0003c00000 */
[----:B------:R-:W-:Y:S01]  /*08a0*/  IMAD.MOV.U32 R3, RZ, RZ, R0 ;  /* 0x000000ffff037224 */ /* 0x000fe200078e0000 */
[----:B------:R-:W-:Y:S06]  /*08b0*/  BRA `(.L_x_3) ;  /* 0x0000000000107947 */ /* 0x000fec0003800000 */
.L_x_2:
[C---:B0-----:R-:W-:Y:S01]  /*08c0*/  FMUL.FTZ R3, R0.reuse, UR5 ;  /* 0x0000000500037c20 */ /* 0x041fe20008410000 */
[----:B------:R-:W-:-:S03]  /*08d0*/  FMUL.FTZ R2, R0, 0.5 ;  /* 0x3f00000000027820 */ /* 0x000fc60000410000 */
[----:B------:R-:W-:-:S04]  /*08e0*/  FFMA R0, -R3, R3, UR5 ;  /* 0x0000000503007e23 */ /* 0x000fc80008000103 */
[----:B------:R-:W-:-:S07]  /*08f0*/  FFMA R3, R0, R2, R3 ;  /* 0x0000000200037223 */ /* 0x000fce0000000003 */
.L_x_3:
[----:B------:R-:W0:Y:S01]  /*0900*/  MUFU.RCP R0, R3 ;  /* 0x0000000300007308 */ /* 0x000e220000001000 */
[----:B------:R-:W-:Y:S07]  /*0910*/  BSSY.RECONVERGENT B0, `(.L_x_4) ;  /* 0x000000c000007945 */ /* 0x000fee0003800200 */
[----:B------:R-:W1:Y:S01]  /*0920*/  FCHK P0, R21, R3 ;  /* 0x0000000315007302 */ /* 0x000e620000000000 */
[----:B0-----:R-:W-:-:S04]  /*0930*/  FFMA R5, R0, -R3, 1 ;  /* 0x3f80000000057423 */ /* 0x001fc80000000803 */
[----:B------:R-:W-:-:S04]  /*0940*/  FFMA R0, R0, R5, R0 ;  /* 0x0000000500007223 */ /* 0x000fc80000000000 */
[----:B------:R-:W-:-:S04]  /*0950*/  FFMA R2, R0, R21, RZ ;  /* 0x0000001500027223 */ /* 0x000fc800000000ff */
[----:B------:R-:W-:-:S04]  /*0960*/  FFMA R5, R2, -R3, R21 ;  /* 0x8000000302057223 */ /* 0x000fc80000000015 */
[----:B------:R-:W-:Y:S01]  /*0970*/  FFMA R5, R0, R5, R2 ;  /* 0x0000000500057223 */ /* 0x000fe20000000002 */
[----:B-1----:R-:W-:Y:S06]  /*0980*/  @!P0 BRA `(.L_x_5) ;  /* 0x0000000000108947 */ /* 0x002fec0003800000 */
[----:B------:R-:W-:Y:S02]  /*0990*/  MOV R0, R21 ;  /* 0x0000001500007202 */ /* 0x000fe40000000f00 */
[----:B------:R-:W-:-:S07]  /*09a0*/  MOV R2, 0x9c0 ;  /* 0x000009c000027802 */ /* 0x000fce0000000f00 */
[----:B------:R-:W-:Y:S05]  /*09b0*/  CALL.REL.NOINC `($__internal_1_$__cuda_sm3x_div_rn_noftz_f32_slowpath) ;  /* 0x0000000000847944 */ /* 0x000fea0003c00000 */
[----:B------:R-:W-:-:S07]  /*09c0*/  IMAD.MOV.U32 R5, RZ, RZ, R0 ;  /* 0x000000ffff057224 */ /* 0x000fce00078e0000 */
.L_x_5:
[----:B------:R-:W-:Y:S05]  /*09d0*/  BSYNC.RECONVERGENT B0 ;  /* 0x0000000000007941 */ /* 0x000fea0003800200 */
.L_x_4:
[----:B------:R-:W0:Y:S01]  /*09e0*/  LDC.64 R2, c[0x0][0x390] ;  /* 0x0000e400ff027b82 */ /* 0x000e220000000a00 */
[----:B------:R-:W1:Y:S02]  /*09f0*/  LDCU UR4, c[0x0][0x3a0] ;  /* 0x00007400ff0477ac */ /* 0x000e640008000800 */
[----:B-1----:R-:W-:-:S04]  /*0a00*/  IMAD R19, R18, UR4, R19 ;  /* 0x0000000412137c24 */ /* 0x002fc8000f8e0213 */
[----:B0-----:R-:W-:-:S05]  /*0a10*/  IMAD.WIDE R2, R19, 0x4, R2 ;  /* 0x0000000413027825 */ /* 0x001fca00078e0202 */
[----:B------:R-:W-:Y:S01]  /*0a20*/  STG.E desc[UR8][R2.64], R5 ;  /* 0x0000000502007986 */ /* 0x000fe2000c101908 */
[----:B------:R-:W-:Y:S05]  /*0a30*/  EXIT ;  /* 0x000000000000794d */ /* 0x000fea0003800000 */
        .weak           $__internal_0_$__cuda_sm20_sqrt_rn_f32_slowpath
        .type           $__internal_0_$__cuda_sm20_sqrt_rn_f32_slowpath,@function
        .size           $__internal_0_$__cuda_sm20_sqrt_rn_f32_slowpath,($__internal_1_$__cuda_sm3x_div_rn_noftz_f32_slowpath - $__internal_0_$__cuda_sm20_sqrt_rn_f32_slowpath)
$__internal_0_$__cuda_sm20_sqrt_rn_f32_slowpath:
[----:B------:R-:W0:Y:S02]  /*0a40*/  LDC R0, c[0x0][0x3a4] ;  /* 0x0000e900ff007b82 */ /* 0x000e240000000800 */
[----:B0-----:R-:W-:-:S13]  /*0a50*/  LOP3.LUT P0, RZ, R0, 0x7fffffff, RZ, 0xc0, !PT ;  /* 0x7fffffff00ff7812 */ /* 0x001fda000780c0ff */
[----:B------:R-:W0:Y:S01]  /*0a60*/  @!P0 LDC R2, c[0x0][0x3a4] ;  /* 0x0000e900ff028b82 */ /* 0x000e220000000800 */
[----:B------:R-:W-:Y:S05]  /*0a70*/  @!P0 BRA `(.L_x_6) ;  /* 0x0000000000448947 */ /* 0x000fea0003800000 */
[----:B------:R-:W-:-:S13]  /*0a80*/  FSETP.GEU.FTZ.AND P0, PT, R0, RZ, PT ;  /* 0x000000ff0000720b */ /* 0x000fda0003f1e000 */
[----:B0-----:R-:W-:Y:S01]  /*0a90*/  @!P0 MOV R2, 0x7fffffff ;  /* 0x7fffffff00028802 */ /* 0x001fe20000000f00 */
[----:B------:R-:W-:Y:S06]  /*0aa0*/  @!P0 BRA `(.L_x_6) ;  /* 0x0000000000388947 */ /* 0x000fec0003800000 */
[----:B------:R-:W-:-:S13]  /*0ab0*/  FSETP.GTU.FTZ.AND P0, PT, |R0|, +INF , PT ;  /* 0x7f8000000000780b */ /* 0x000fda0003f1c200 */
[----:B------:R-:W-:Y:S01]  /*0ac0*/  @P0 FADD.FTZ R2, R0, 1 ;  /* 0x3f80000000020421 */ /* 0x000fe20000010000 */
[----:B------:R-:W-:Y:S06]  /*0ad0*/  @P0 BRA `(.L_x_6) ;  /* 0x00000000002c0947 */ /* 0x000fec0003800000 */
[----:B------:R-:W-:-:S13]  /*0ae0*/  FSETP.NEU.FTZ.AND P0, PT, |R0|, +INF , PT ;  /* 0x7f8000000000780b */ /* 0x000fda0003f1d200 */
[----:B------:R-:W1:Y:S01]  /*0af0*/  @!P0 LDC R2, c[0x0][0x3a4] ;  /* 0x0000e900ff028b82 */ /* 0x000e620000000800 */
[----:B------:R-:W-:Y:S05]  /*0b00*/  @!P0 BRA `(.L_x_6) ;  /* 0x0000000000208947 */ /* 0x000fea0003800000 */
[----:B------:R-:W-:-:S04]  /*0b10*/  FFMA R0, R0, 1.84467440737095516160e+19, RZ ;  /* 0x5f80000000007823 */ /* 0x000fc800000000ff */
[----:B------:R-:W0:Y:S02]  /*0b20*/  MUFU.RSQ R3, R0 ;  /* 0x0000000000037308 */ /* 0x000e240000001400 */
[----:B0-----:R-:W-:Y:S01]  /*0b30*/  FMUL.FTZ R5, R0, R3 ;  /* 0x0000000300057220 */ /* 0x001fe20000410000 */
[----:B------:R-:W-:-:S03]  /*0b40*/  FMUL.FTZ R3, R3, 0.5 ;  /* 0x3f00000003037820 */ /* 0x000fc60000410000 */
[----:B-1----:R-:W-:-:S04]  /*0b50*/  FADD.FTZ R2, -R5, -RZ ;  /* 0x800000ff05027221 */ /* 0x002fc80000010100 */
[----:B------:R-:W-:-:S04]  /*0b60*/  FFMA R2, R5, R2, R0 ;  /* 0x0000000205027223 */ /* 0x000fc80000000000 */
[----:B------:R-:W-:-:S04]  /*0b70*/  FFMA R2, R2, R3, R5 ;  /* 0x0000000302027223 */ /* 0x000fc80000000005 */
[----:B------:R-:W-:-:S07]  /*0b80*/  FMUL.FTZ R2, R2, 2.3283064365386962891e-10 ;  /* 0x2f80000002027820 */ /* 0x000fce0000410000 */
.L_x_6:
[----:B------:R-:W-:Y:S01]  /*0b90*/  HFMA2 R3, -RZ, RZ, 0, 0 ;  /* 0x00000000ff037431 */ /* 0x000fe200000001ff */
[----:B01----:R-:W-:Y:S01]  /*0ba0*/  MOV R0, R2 ;  /* 0x0000000200007202 */ /* 0x003fe20000000f00 */
[----:B------:R-:W-:-:S04]  /*0bb0*/  IMAD.MOV.U32 R2, RZ, RZ, R4 ;  /* 0x000000ffff027224 */ /* 0x000fc800078e0004 */
[----:B------:R-:W-:Y:S05]  /*0bc0*/  RET.REL.NODEC R2 `(_Z20matrix_muldiv_kernelPKfS0_Pfiiif) ;  /* 0xfffffff4020c7950 */ /* 0x000fea0003c3ffff */
        .weak           $__internal_1_$__cuda_sm3x_div_rn_noftz_f32_slowpath
        .type           $__internal_1_$__cuda_sm3x_div_rn_noftz_f32_slowpath,@function
        .size           $__internal_1_$__cuda_sm3x_div_rn_noftz_f32_slowpath,(.L_x_149 - $__internal_1_$__cuda_sm3x_div_rn_noftz_f32_slowpath)
$__internal_1_$__cuda_sm3x_div_rn_noftz_f32_slowpath:
[----:B------:R-:W-:Y:S01]  /*0bd0*/  SHF.R.U32.HI R5, RZ, 0x17, R3 ;  /* 0x00000017ff057819 */ /* 0x000fe20000011603 */
[----:B------:R-:W-:Y:S01]  /*0be0*/  BSSY.RECONVERGENT B1, `(.L_x_7) ;  /* 0x0000062000017945 */ /* 0x000fe20003800200 */
[----:B------:R-:W-:Y:S02]  /*0bf0*/  SHF.R.U32.HI R4, RZ, 0x17, R0 ;  /* 0x00000017ff047819 */ /* 0x000fe40000011600 */
[----:B------:R-:W-:Y:S02]  /*0c00*/  LOP3.LUT R10, R5, 0xff, RZ, 0xc0, !PT ;  /* 0x000000ff050a7812 */ /* 0x000fe400078ec0ff */
[----:B------:R-:W-:Y:S02]  /*0c10*/  LOP3.LUT R8, R4, 0xff, RZ, 0xc0, !PT ;  /* 0x000000ff04087812 */ /* 0x000fe400078ec0ff */
[----:B------:R-:W-:-:S03]  /*0c20*/  IADD3 R6, PT, PT, R10, -0x1, RZ ;  /* 0xffffffff0a067810 */ /* 0x000fc60007ffe0ff */
[----:B------:R-:W-:Y:S01]  /*0c30*/  VIADD R5, R8, 0xffffffff ;  /* 0xffffffff08057836 */ /* 0x000fe20000000000 */
[----:B------:R-:W-:-:S04]  /*0c40*/  ISETP.GT.U32.AND P0, PT, R6, 0xfd, PT ;  /* 0x000000fd0600780c */ /* 0x000fc80003f04070 */
[----:B------:R-:W-:-:S13]  /*0c50*/  ISETP.GT.U32.OR P0, PT, R5, 0xfd, P0 ;  /* 0x000000fd0500780c */ /* 0x000fda0000704470 */
[----:B------:R-:W-:Y:S01]  /*0c60*/  @!P0 MOV R4, RZ ;  /* 0x000000ff00048202 */ /* 0x000fe20000000f00 */
[----:B------:R-:W-:Y:S06]  /*0c70*/  @!P0 BRA `(.L_x_8) ;  /* 0x00000000005c8947 */ /* 0x000fec0003800000 */
[----:B------:R-:W-:Y:S02]  /*0c80*/  FSETP.GTU.FTZ.AND P0, PT, |R0|, +INF , PT ;  /* 0x7f8000000000780b */ /* 0x000fe40003f1c200 */
[----:B------:R-:W-:-:S04]  /*0c90*/  FSETP.GTU.FTZ.AND P1, PT, |R3|, +INF , PT ;  /* 0x7f8000000300780b */ /* 0x000fc80003f3c200 */
[----:B------:R-:W-:-:S13]  /*0ca0*/  PLOP3.LUT P0, PT, P0, P1, PT, 0xf8, 0x8f ;  /* 0x00000000008f781c */ /* 0x000fda0000703f70 */
[----:B------:R-:W-:Y:S05]  /*0cb0*/  @P0 BRA `(.L_x_9) ;  /* 0x00000004004c0947 */ /* 0x000fea0003800000 */
[----:B------:R-:W-:-:S13]  /*0cc0*/  LOP3.LUT P0, RZ, R3, 0x7fffffff, R0, 0xc8, !PT ;  /* 0x7fffffff03ff7812 */ /* 0x000fda000780c800 */
[----:B------:R-:W-:Y:S05]  /*0cd0*/  @!P0 BRA `(.L_x_10) ;  /* 0x00000004003c8947 */ /* 0x000fea0003800000 */
[C---:B------:R-:W-:Y:S02]  /*0ce0*/  FSETP.NEU.FTZ.AND P2, PT, |R0|.reuse, +INF , PT ;  /* 0x7f8000000000780b */ /* 0x040fe40003f5d200 */
[----:B------:R-:W-:Y:S02]  /*0cf0*/  FSETP.NEU.FTZ.AND P1, PT, |R3|, +INF , PT ;  /* 0x7f8000000300780b */ /* 0x000fe40003f3d200 */
[----:B------:R-:W-:-:S11]  /*0d00*/  FSETP.NEU.FTZ.AND P0, PT, |R0|, +INF , PT ;  /* 0x7f8000000000780b */ /* 0x000fd60003f1d200 */
[----:B------:R-:W-:Y:S05]  /*0d10*/  @!P1 BRA !P2, `(.L_x_10) ;  /* 0x00000004002c9947 */ /* 0x000fea0005000000 */
[----:B------:R-:W-:-:S04]  /*0d20*/  LOP3.LUT P2, RZ, R0, 0x7fffffff, RZ, 0xc0, !PT ;  /* 0x7fffffff00ff7812 */ /* 0x000fc8000784c0ff */
[----:B------:R-:W-:-:S13]  /*0d30*/  PLOP3.LUT P1, PT, P1, P2, PT, 0x2f, 0xf2 ;  /* 0x0000000000f2781c */ /* 0x000fda0000f24577 */
[----:B------:R-:W-:Y:S05]  /*0d40*/  @P1 BRA `(.L_x_11) ;  /* 0x0000000400181947 */ /* 0x000fea0003800000 */
[----:B------:R-:W-:-:S04]  /*0d50*/  LOP3.LUT P1, RZ, R3, 0x7fffffff, RZ, 0xc0, !PT ;  /* 0x7fffffff03ff7812 */ /* 0x000fc8000782c0ff */
[----:B------:R-:W-:-:S13]  /*0d60*/  PLOP3.LUT P0, PT, P0, P1, PT, 0x2f, 0xf2 ;  /* 0x0000000000f2781c */ /* 0x000fda0000702577 */
[----:B------:R-:W-:Y:S05]  /*0d70*/  @P0 BRA `(.L_x_12) ;  /* 0x0000000400000947 */ /* 0x000fea0003800000 */
[----:B------:R-:W-:Y:S02]  /*0d80*/  ISETP.GE.AND P0, PT, R5, RZ, PT ;  /* 0x000000ff0500720c */ /* 0x000fe40003f06270 */
[----:B------:R-:W-:-:S11]  /*0d90*/  ISETP.GE.AND P1, PT, R6, RZ, PT ;  /* 0x000000ff0600720c */ /* 0x000fd60003f26270 */
[----:B------:R-:W-:Y:S01]  /*0da0*/  @P0 MOV R4, RZ ;  /* 0x000000ff00040202 */ /* 0x000fe20000000f00 */
[----:B------:R-:W-:Y:S02]  /*0db0*/  @!P0 IMAD.MOV.U32 R4, RZ, RZ, -0x40 ;  /* 0xffffffc0ff048424 */ /* 0x000fe400078e00ff */
[----:B------:R-:W-:Y:S01]  /*0dc0*/  @!P0 FFMA R0, R0, 1.84467440737095516160e+19, RZ ;  /* 0x5f80000000008823 */ /* 0x000fe200000000ff */
[----:B------:R-:W-:Y:S02]  /*0dd0*/  @!P1 FFMA R3, R3, 1.84467440737095516160e+19, RZ ;  /* 0x5f80000003039823 */ /* 0x000fe400000000ff */
[----:B------:R-:W-:-:S07]  /*0de0*/  @!P1 IADD3 R4, PT, PT, R4, 0x40, RZ ;  /* 0x0000004004049810 */ /* 0x000fce0007ffe0ff */
.L_x_8:
[----:B------:R-:W-:Y:S01]  /*0df0*/  LEA R6, R10, 0xc0800000, 0x17 ;  /* 0xc08000000a067811 */ /* 0x000fe200078eb8ff */
[----:B------:R-:W-:Y:S03]  /*0e00*/  BSSY.RECONVERGENT B2, `(.L_x_13) ;  /* 0x0000036000027945 */ /* 0x000fe60003800200 */
[----:B------:R-:W-:Y:S01]  /*0e10*/  IADD3 R6, PT, PT, -R6, R3, RZ ;  /* 0x0000000306067210 */ /* 0x000fe20007ffe1ff */
[----:B------:R-:W-:-:S03]  /*0e20*/  VIADD R3, R8, 0xffffff81 ;  /* 0xffffff8108037836 */ /* 0x000fc60000000000 */
[----:B------:R-:W0:Y:S01]  /*0e30*/  MUFU.RCP R5, R6 ;  /* 0x0000000600057308 */ /* 0x000e220000001000 */
[----:B------:R-:W-:Y:S01]  /*0e40*/  FADD.FTZ R7, -R6, -RZ ;  /* 0x800000ff06077221 */ /* 0x000fe20000010100 */
[----:B------:R-:W-:-:S03]  /*0e50*/  IMAD R0, R3, -0x800000, R0 ;  /* 0xff80000003007824 */ /* 0x000fc600078e0200 */
[----:B0-----:R-:W-:-:S04]  /*0e60*/  FFMA R8, R5, R7, 1 ;  /* 0x3f80000005087423 */ /* 0x001fc80000000007 */
[----:B------:R-:W-:-:S04]  /*0e70*/  FFMA R12, R5, R8, R5 ;  /* 0x00000008050c7223 */ /* 0x000fc80000000005 */
[----:B------:R-:W-:-:S04]  /*0e80*/  FFMA R5, R0, R12, RZ ;  /* 0x0000000c00057223 */ /* 0x000fc800000000ff */
[----:B------:R-:W-:-:S04]  /*0e90*/  FFMA R8, R7, R5, R0 ;  /* 0x0000000507087223 */ /* 0x000fc80000000000 */
[----:B------:R-:W-:Y:S01]  /*0ea0*/  FFMA R9, R12, R8, R5 ;  /* 0x000000080c097223 */ /* 0x000fe20000000005 */
[----:B------:R-:W-:-:S03]  /*0eb0*/  IADD3 R5, PT, PT, R3, 0x7f, -R10 ;  /* 0x0000007f03057810 */ /* 0x000fc60007ffe80a */
[----:B------:R-:W-:Y:S01]  /*0ec0*/  FFMA R8, R7, R9, R0 ;  /* 0x0000000907087223 */ /* 0x000fe20000000000 */
[----:B------:R-:W-:-:S03]  /*0ed0*/  IADD3 R5, PT, PT, R5, R4, RZ ;  /* 0x0000000405057210 */ /* 0x000fc60007ffe0ff */
[----:B------:R-:W-:-:S05]  /*0ee0*/  FFMA R0, R12, R8, R9 ;  /* 0x000000080c007223 */ /* 0x000fca0000000009 */
[----:B------:R-:W-:-:S04]  /*0ef0*/  SHF.R.U32.HI R3, RZ, 0x17, R0 ;  /* 0x00000017ff037819 */ /* 0x000fc80000011600 */
[----:B------:R-:W-:-:S04]  /*0f00*/  LOP3.LUT R3, R3, 0xff, RZ, 0xc0, !PT ;  /* 0x000000ff03037812 */ /* 0x000fc800078ec0ff */
[----:B------:R-:W-:-:S05]  /*0f10*/  IADD3 R7, PT, PT, R3, R5, RZ ;  /* 0x0000000503077210 */ /* 0x000fca0007ffe0ff */
[----:B------:R-:W-:-:S05]  /*0f20*/  VIADD R3, R7, 0xffffffff ;  /* 0xffffffff07037836 */ /* 0x000fca0000000000 */
[----:B------:R-:W-:-:S13]  /*0f30*/  ISETP.GE.U32.AND P0, PT, R3, 0xfe, PT ;  /* 0x000000fe0300780c */ /* 0x000fda0003f06070 */
[----:B------:R-:W-:Y:S05]  /*0f40*/  @!P0 BRA `(.L_x_14) ;  /* 0x0000000000808947 */ /* 0x000fea0003800000 */
[----:B------:R-:W-:-:S13]  /*0f50*/  ISETP.GT.AND P0, PT, R7, 0xfe, PT ;  /* 0x000000fe0700780c */ /* 0x000fda0003f04270 */
[----:B------:R-:W-:Y:S05]  /*0f60*/  @P0 BRA `(.L_x_15) ;  /* 0x00000000006c0947 */ /* 0x000fea0003800000 */
[----:B------:R-:W-:-:S13]  /*0f70*/  ISETP.GE.AND P0, PT, R7, 0x1, PT ;  /* 0x000000010700780c */ /* 0x000fda0003f06270 */
[----:B------:R-:W-:Y:S05]  /*0f80*/  @P0 BRA `(.L_x_16) ;  /* 0x0000000000740947 */ /* 0x000fea0003800000 */
[----:B------:R-:W-:Y:S02]  /*0f90*/  ISETP.GE.AND P0, PT, R7, -0x18, PT ;  /* 0xffffffe80700780c */ /* 0x000fe40003f06270 */
[----:B------:R-:W-:-:S11]  /*0fa0*/  LOP3.LUT R0, R0, 0x80000000, RZ, 0xc0, !PT ;  /* 0x8000000000007812 */ /* 0x000fd600078ec0ff */
[----:B------:R-:W-:Y:S05]  /*0fb0*/  @!P0 BRA `(.L_x_16) ;  /* 0x0000000000688947 */ /* 0x000fea0003800000 */
[CCC-:B------:R-:W-:Y:S01]  /*0fc0*/  FFMA.RZ R3, R12.reuse, R8.reuse, R9.reuse ;  /* 0x000000080c037223 */ /* 0x1c0fe2000000c009 */
[C---:B------:R-:W-:Y:S01]  /*0fd0*/  IADD3 R6, PT, PT, R7.reuse, 0x20, RZ ;  /* 0x0000002007067810 */ /* 0x040fe20007ffe0ff */
[CCC-:B------:R-:W-:Y:S01]  /*0fe0*/  FFMA.RM R4, R12.reuse, R8.reuse, R9.reuse ;  /* 0x000000080c047223 */ /* 0x1c0fe20000004009 */
[----:B------:R-:W-:Y:S02]  /*0ff0*/  ISETP.NE.AND P2, PT, R7, RZ, PT ;  /* 0x000000ff0700720c */ /* 0x000fe40003f45270 */
[----:B------:R-:W-:Y:S01]  /*1000*/  LOP3.LUT R5, R3, 0x7fffff, RZ, 0xc0, !PT ;  /* 0x007fffff03057812 */ /* 0x000fe200078ec0ff */
[----:B------:R-:W-:Y:S01]  /*1010*/  FFMA.RP R3, R12, R8, R9 ;  /* 0x000000080c037223 */ /* 0x000fe20000008009 */
[----:B------:R-:W-:Y:S02]  /*1020*/  ISETP.NE.AND P1, PT, R7, RZ, PT ;  /* 0x000000ff0700720c */ /* 0x000fe40003f25270 */
[----:B------:R-:W-:Y:S02]  /*1030*/  LOP3.LUT R5, R5, 0x800000, RZ, 0xfc, !PT ;  /* 0x0080000005057812 */ /* 0x000fe400078efcff */
[----:B------:R-:W-:-:S02]  /*1040*/  IADD3 R7, PT, PT, -R7, RZ, RZ ;  /* 0x000000ff07077210 */ /* 0x000fc40007ffe1ff */
[----:B------:R-:W-:Y:S02]  /*1050*/  SHF.L.U32 R6, R5, R6, RZ ;  /* 0x0000000605067219 */ /* 0x000fe400000006ff */
[----:B------:R-:W-:Y:S02]  /*1060*/  FSETP.NEU.FTZ.AND P0, PT, R3, R4, PT ;  /* 0x000000040300720b */ /* 0x000fe40003f1d000 */
[----:B------:R-:W-:Y:S02]  /*1070*/  SEL R4, R7, RZ, P2 ;  /* 0x000000ff07047207 */ /* 0x000fe40001000000 */
[----:B------:R-:W-:Y:S02]  /*1080*/  ISETP.NE.AND P1, PT, R6, RZ, P1 ;  /* 0x000000ff0600720c */ /* 0x000fe40000f25270 */
[----:B------:R-:W-:Y:S02]  /*1090*/  SHF.R.U32.HI R4, RZ, R4, R5 ;  /* 0x00000004ff047219 */ /* 0x000fe40000011605 */
[----:B------:R-:W-:-:S02]  /*10a0*/  PLOP3.LUT P0, PT, P0, P1, PT, 0xf8, 0x8f ;  /* 0x00000000008f781c */ /* 0x000fc40000703f70 */
[----:B------:R-:W-:Y:S02]  /*10b0*/  SHF.R.U32.HI R6, RZ, 0x1, R4 ;  /* 0x00000001ff067819 */ /* 0x000fe40000011604 */
[----:B------:R-:W-:-:S04]  /*10c0*/  SEL R3, RZ, 0x1, !P0 ;  /* 0x00000001ff037807 */ /* 0x000fc80004000000 */
[----:B------:R-:W-:-:S04]  /*10d0*/  LOP3.LUT R3, R3, 0x1, R6, 0xf8, !PT ;  /* 0x0000000103037812 */ /* 0x000fc800078ef806 */
[----:B------:R-:W-:-:S05]  /*10e0*/  LOP3.LUT R3, R3, R4, RZ, 0xc0, !PT ;  /* 0x0000000403037212 */ /* 0x000fca00078ec0ff */
[----:B------:R-:W-:-:S05]  /*10f0*/  IMAD.IADD R3, R6, 0x1, R3 ;  /* 0x0000000106037824 */ /* 0x000fca00078e0203 */
[----:B------:R-:W-:Y:S01]  /*1100*/  LOP3.LUT R0, R3, R0, RZ, 0xfc, !PT ;  /* 0x0000000003007212 */ /* 0x000fe200078efcff */
[----:B------:R-:W-:Y:S06]  /*1110*/  BRA `(.L_x_16) ;  /* 0x0000000000107947 */ /* 0x000fec0003800000 */
.L_x_15:
[----:B------:R-:W-:-:S04]  /*1120*/  LOP3.LUT R0, R0, 0x80000000, RZ, 0xc0, !PT ;  /* 0x8000000000007812 */ /* 0x000fc800078ec0ff */
[----:B------:R-:W-:Y:S01]  /*1130*/  LOP3.LUT R0, R0, 0x7f800000, RZ, 0xfc, !PT ;  /* 0x7f80000000007812 */ /* 0x000fe200078efcff */
[----:B------:R-:W-:Y:S06]  /*1140*/  BRA `(.L_x_16) ;  /* 0x0000000000047947 */ /* 0x000fec0003800000 */
.L_x_14:
[----:B------:R-:W-:-:S07]  /*1150*/  LEA R0, R5, R0, 0x17 ;  /* 0x0000000005007211 */ /* 0x000fce00078eb8ff */
.L_x_16:
[----:B------:R-:W-:Y:S05]  /*1160*/  BSYNC.RECONVERGENT B2 ;  /* 0x0000000000027941 */ /* 0x000fea0003800200 */
.L_x_13:
[----:B------:R-:W-:Y:S05]  /*1170*/  BRA `(.L_x_17) ;  /* 0x0000000000207947 */ /* 0x000fea0003800000 */
.L_x_12:
[----:B------:R-:W-:-:S04]  /*1180*/  LOP3.LUT R0, R3, 0x80000000, R0, 0x48, !PT ;  /* 0x8000000003007812 */ /* 0x000fc800078e4800 */
[----:B------:R-:W-:Y:S01]  /*1190*/  LOP3.LUT R0, R0, 0x7f800000, RZ, 0xfc, !PT ;  /* 0x7f80000000007812 */ /* 0x000fe200078efcff */
[----:B------:R-:W-:Y:S06]  /*11a0*/  BRA `(.L_x_17) ;  /* 0x0000000000147947 */ /* 0x000fec0003800000 */
.L_x_11:
[----:B------:R-:W-:Y:S01]  /*11b0*/  LOP3.LUT R0, R3, 0x80000000, R0, 0x48, !PT ;  /* 0x8000000003007812 */ /* 0x000fe200078e4800 */
[----:B------:R-:W-:Y:S06]  /*11c0*/  BRA `(.L_x_17) ;  /* 0x00000000000c7947 */ /* 0x000fec0003800000 */
.L_x_10:
[----:B------:R-:W0:Y:S01]  /*11d0*/  MUFU.RSQ R0, -QNAN ;  /* 0xffc0000000007908 */ /* 0x000e220000001400 */
[----:B------:R-:W-:Y:S05]  /*11e0*/  BRA `(.L_x_17) ;  /* 0x0000000000047947 */ /* 0x000fea0003800000 */
.L_x_9:
[----:B------:R-:W-:-:S07]  /*11f0*/  FADD.FTZ R0, R0, R3 ;  /* 0x0000000300007221 */ /* 0x000fce0000010000 */
.L_x_17:
[----:B------:R-:W-:Y:S05]  /*1200*/  BSYNC.RECONVERGENT B1 ;  /* 0x0000000000017941 */ /* 0x000fea0003800200 */
.L_x_7:
[----:B------:R-:W-:-:S04]  /*1210*/  HFMA2 R3, -RZ, RZ, 0, 0 ;  /* 0x00000000ff037431 */ /* 0x000fc800000001ff */
[----:B0-----:R-:W-:Y:S05]  /*1220*/  RET.REL.NODEC R2 `(_Z20matrix_muldiv_kernelPKfS0_Pfiiif) ;  /* 0xffffffec02747950 */ /* 0x001fea0003c3ffff */
.L_x_18:
[----:B------:R-:W-:-:S00]  /*1230*/  BRA `(.L_x_18) ;  /* 0xfffffffc00fc7947 */ /* 0x000fc0000383ffff */
[----:B------:R-:W-:-:S00]  /*1240*/  NOP ;  /* 0x0000000000007918 */ /* 0x000fc00000000000 */
        /* <DEDUP_REMOVED lines=11> */
.L_x_149:


//--------------------- .text._Z28matrix_multiplication_kernelPKfS0_Pfiii --------------------------
	.section	.text._Z28matrix_multiplication_kernelPKfS0_Pfiii,"ax",@progbits
	.align	128
        .global         _Z28matrix_multiplication_kernelPKfS0_Pfiii
        .type           _Z28matrix_multiplication_kernelPKfS0_Pfiii,@function
        .size           _Z28matrix_multiplication_kernelPKfS0_Pfiii,(.L_x_152 - _Z28matrix_multiplication_kernelPKfS0_Pfiii)
        .other          _Z28matrix_multiplication_kernelPKfS0_Pfiii,@"STO_CUDA_ENTRY STV_DEFAULT"
_Z28matrix_multiplication_kernelPKfS0_Pfiii:
.text._Z28matrix_multiplication_kernelPKfS0_Pfiii:
[----:B------:R-:W-:Y:S01]  /*0000*/  LDC R1, c[0x0][0x37c] ;  /* 0x0000df00ff017b82 */ /* 0x000fe20000000800 */
[----:B------:R-:W0:Y:S01]  /*0010*/  S2R R18, SR_CTAID.Y ;  /* 0x0000000000127919 */ /* 0x000e220000002600 */
[----:B------:R-:W1:Y:S01]  /*0020*/  LDCU UR10, c[0x0][0x39c] ;  /* 0x00007380ff0a77ac */ /* 0x000e620008000800 */
[----:B------:R-:W-:Y:S01]  /*0030*/  HFMA2 R21, -RZ, RZ, 0, 0 ;  /* 0x00000000ff157431 */ /* 0x000fe200000001ff */
[----:B------:R-:W0:Y:S01]  /*0040*/  S2R R17, SR_TID.Y ;  /* 0x0000000000117919 */ /* 0x000e220000002200 */
[----:B------:R-:W2:Y:S01]  /*0050*/  LDCU UR14, c[0x0][0x3a0] ;  /* 0x00007400ff0e77ac */ /* 0x000ea20008000800 */
[----:B------:R-:W3:Y:S01]  /*0060*/  S2R R2, SR_CTAID.X ;  /* 0x0000000000027919 */ /* 0x000ee20000002500 */
[----:B------:R-:W4:Y:S01]  /*0070*/  LDCU.64 UR8, c[0x0][0x358] ;  /* 0x00006b00ff0877ac */ /* 0x000f220008000a00 */
[----:B------:R-:W3:Y:S01]  /*0080*/  S2R R16, SR_TID.X ;  /* 0x0000000000107919 */ /* 0x000ee20000002100 */
[----:B-1----:R-:W-:Y:S01]  /*0090*/  UISETP.GE.AND UP0, UPT, UR10, 0x1, UPT ;  /* 0x000000010a00788c */ /* 0x002fe2000bf06270 */
[----:B0-----:R-:W-:-:S02]  /*00a0*/  LEA R18, R18, R17, 0x5 ;  /* 0x0000001112127211 */ /* 0x001fc400078e28ff */
[----:B---3--:R-:W-:-:S06]  /*00b0*/  LEA R19, R2, R16, 0x5 ;  /* 0x0000001002137211 */ /* 0x008fcc00078e28ff */
[----:B--2-4-:R-:W-:Y:S05]  /*00c0*/  BRA.U !UP0, `(.L_x_19) ;  /* 0x0000000508c87547 */ /* 0x014fea000b800000 */
        /* <DEDUP_REMOVED lines=11> */
[----:B-1----:R-:W-:Y:S01]  /*0180*/  IMAD R7, R17, UR11, R16 ;  /* 0x0000000b11077c24 */ /* 0x002fe2000f8e0210 */
[----:B0-----:R-:W-:-:S04]  /*0190*/  ULEA UR5, UR7, UR5, 0x18 ;  /* 0x0000000507057291 */ /* 0x001fc8000f8ec0ff */
[----:B------:R-:W-:Y:S01]  /*01a0*/  LEA R7, R2, R7, 0x5 ;  /* 0x0000000702077211 */ /* 0x000fe200078e28ff */
[----:B------:R-:W-:Y:S01]  /*01b0*/  ULEA UR6, UR7, UR6, 0x18 ;  /* 0x0000000607067291 */ /* 0x000fe2000f8ec0ff */
[----:B------:R-:W-:-:S05]  /*01c0*/  LEA R5, R17, UR5, 0x7 ;  /* 0x0000000511057c11 */ /* 0x000fca000f8e38ff */
[C---:B------:R-:W-:Y:S02]  /*01d0*/  LEA R3, R16.reuse, UR6, 0x2 ;  /* 0x0000000610037c11 */ /* 0x040fe4000f8e10ff */
[----:B------:R-:W-:Y:S02]  /*01e0*/  LEA R4, R16, R5, 0x2 ;  /* 0x0000000510047211 */ /* 0x000fe400078e10ff */
[----:B---3--:R-:W-:-:S07]  /*01f0*/  LEA R2, R17, R3, 0x7 ;  /* 0x0000000311027211 */ /* 0x008fce00078e38ff */
.L_x_20:
[----:B------:R-:W-:Y:S01]  /*0200*/  ISETP.GE.U32.AND P1, PT, R16, UR13, PT ;  /* 0x0000000d10007c0c */ /* 0x000fe2000bf26070 */
[----:B------:R-:W-:Y:S01]  /*0210*/  HFMA2 R24, -RZ, RZ, 0, 0 ;  /* 0x00000000ff187431 */ /* 0x000fe200000001ff */
        /* <DEDUP_REMOVED lines=86> */
[----:B------:R-:W-:Y:S02]  /*0780*/  IADD3 R16, PT, PT, R16, 0x20, RZ ;  /* 0x0000002010107810 */ /* 0x000fe40007ffe0ff */
[----:B------:R-:W-:Y:S02]  /*0790*/  IADD3 R6, PT, PT, R6, 0x20, RZ ;  /* 0x0000002006067810 */ /* 0x000fe40007ffe0ff */
[----:B------:R-:W-:Y:S01]  /*07a0*/  LEA R7, R0, R7, 0x5 ;  /* 0x0000000700077211 */ /* 0x000fe200078e28ff */
[----:B0-----:R-:W-:-:S04]  /*07b0*/  FFMA R21, R21, R10, R22 ;  /* 0x0000000a15157223 */ /* 0x001fc80000000016 */
[----:B-----5:R-:W-:Y:S01]  /*07c0*/  FFMA R21, R12, R11, R21 ;  /* 0x0000000b0c157223 */ /* 0x020fe20000000015 */
[----:B------:R-:W-:Y:S06]  /*07d0*/  BAR.SYNC.DEFER_BLOCKING 0x0 ;  /* 0x0000000000007b1d */ /* 0x000fec0000010000 */
[----:B------:R-:W-:Y:S05]  /*07e0*/  BRA.U UP0, `(.L_x_20) ;  /* 0xfffffff900847547 */ /* 0x000fea000b83ffff */
.L_x_19:
[----:B------:R-:W0:Y:S01]  /*07f0*/  LDCU UR4, c[0x0][0x398] ;  /* 0x00007300ff0477ac */ /* 0x000e220008000800 */
[----:B------:R-:W-:-:S04]  /*0800*/  ISETP.GE.AND P0, PT, R19, UR14, PT ;  /* 0x0000000e13007c0c */ /* 0x000fc8000bf06270 */
[----:B0-----:R-:W-:-:S13]  /*0810*/  ISETP.GE.OR P0, PT, R18, UR4, P0 ;  /* 0x0000000412007c0c */ /* 0x001fda0008706670 */
[----:B------:R-:W-:Y:S05]  /*0820*/  @P0 EXIT ;  /* 0x000000000000094d */ /* 0x000fea0003800000 */
[----:B------:R-:W0:Y:S01]  /*0830*/  LDC.64 R2, c[0x0][0x390] ;  /* 0x0000e400ff027b82 */ /* 0x000e220000000a00 */
[----:B------:R-:W-:-:S04]  /*0840*/  IMAD R19, R18, UR14, R19 ;  /* 0x0000000e12137c24 */ /* 0x000fc8000f8e0213 */
[----:B0-----:R-:W-:-:S05]  /*0850*/  IMAD.WIDE R2, R19, 0x4, R2 ;  /* 0x0000000413027825 */ /* 0x001fca00078e0202 */
[----:B------:R-:W-:Y:S01]  /*0860*/  STG.E desc[UR8][R2.64], R21 ;  /* 0x0000001502007986 */ /* 0x000fe2000c101908 */
[----:B------:R-:W-:Y:S05]  /*0870*/  EXIT ;  /* 0x000000000000794d */ /* 0x000fea0003800000 */
.L_x_21:
        /* <DEDUP_REMOVED lines=16> */
.L_x_152:


//--------------------- .text._Z14softmax_kernelPKfPfii --------------------------
	.section	.text._Z14softmax_kernelPKfPfii,"ax",@progbits
	.align	128
        .global         _Z14softmax_kernelPKfPfii
        .type           _Z14softmax_kernelPKfPfii,@function
        .size           _Z14softmax_kernelPKfPfii,(.L_x_150 - _Z14softmax_kernelPKfPfii)
        .other          _Z14softmax_kernelPKfPfii,@"STO_CUDA_ENTRY STV_DEFAULT"
_Z14softmax_kernelPKfPfii:
.text._Z14softmax_kernelPKfPfii:
[----:B------:R-:W-:Y:S01]  /*0000*/  LDC R1, c[0x0][0x37c] ;  /* 0x0000df00ff017b82 */ /* 0x000fe20000000800 */
[----:B------:R-:W0:Y:S07]  /*0010*/  S2R R0, SR_TID.X ;  /* 0x0000000000007919 */ /* 0x000e2e0000002100 */
[----:B------:R-:W0:Y:S01]  /*0020*/  S2UR UR4, SR_CTAID.X ;  /* 0x00000000000479c3 */ /* 0x000e220000002500 */
[----:B------:R-:W1:Y:S07]  /*0030*/  LDCU UR5, c[0x0][0x390] ;  /* 0x00007200ff0577ac */ /* 0x000e6e0008000800 */
[----:B------:R-:W0:Y:S02]  /*0040*/  LDC R7, c[0x0][0x360] ;  /* 0x0000d800ff077b82 */ /* 0x000e240000000800 */
[----:B0-----:R-:W-:-:S05]  /*0050*/  IMAD R7, R7, UR4, R0 ;  /* 0x0000000407077c24 */ /* 0x001fca000f8e0200 */
[----:B-1----:R-:W-:-:S13]  /*0060*/  ISETP.GE.AND P0, PT, R7, UR5, PT ;  /* 0x0000000507007c0c */ /* 0x002fda000bf06270 */
[----:B------:R-:W-:Y:S05]  /*0070*/  @P0 EXIT ;  /* 0x000000000000094d */ /* 0x000fea0003800000 */
[----:B------:R-:W0:Y:S01]  /*0080*/  LDC R29, c[0x0][0x394] ;  /* 0x0000e500ff1d7b82 */ /* 0x000e220000000800 */
[----:B------:R-:W1:Y:S01]  /*0090*/  S2R R0, SR_TID.Y ;  /* 0x0000000000007919 */ /* 0x000e620000002200 */
[----:B------:R-:W2:Y:S01]  /*00a0*/  LDCU.64 UR12, c[0x0][0x358] ;  /* 0x00006b00ff0c77ac */ /* 0x000ea20008000a00 */
[----:B------:R-:W-:Y:S01]  /*00b0*/  BSSY.RECONVERGENT B0, `(.L_x_22) ;  /* 0x0000061000007945 */ /* 0x000fe20003800200 */
[----:B------:R-:W-:Y:S02]  /*00c0*/  MOV R6, 0xff800000 ;  /* 0xff80000000067802 */ /* 0x000fe40000000f00 */
[----:B0-----:R-:W-:-:S04]  /*00d0*/  SHF.R.S32.HI R2, RZ, 0x1f, R29 ;  /* 0x0000001fff027819 */ /* 0x001fc8000001141d */
[----:B------:R-:W-:-:S04]  /*00e0*/  LEA.HI R2, R2, R29, RZ, 0x2 ;  /* 0x0000001d02027211 */ /* 0x000fc800078f10ff */
[----:B------:R-:W-:Y:S02]  /*00f0*/  SHF.R.S32.HI R3, RZ, 0x2, R2 ;  /* 0x00000002ff037819 */ /* 0x000fe40000011402 */
[----:B------:R-:W-:Y:S02]  /*0100*/  LOP3.LUT R5, R2, 0xfffffffc, RZ, 0xc0, !PT ;  /* 0xfffffffc02057812 */ /* 0x000fe400078ec0ff */
[----:B-1----:R-:W-:-:S13]  /*0110*/  ISETP.GE.AND P0, PT, R0, R3, PT ;  /* 0x000000030000720c */ /* 0x002fda0003f06270 */
[----:B--2---:R-:W-:Y:S05]  /*0120*/  @P0 BRA `(.L_x_23) ;  /* 0x0000000400640947 */ /* 0x004fea0003800000 */
[----:B------:R-:W-:Y:S01]  /*0130*/  LOP3.LUT R4, RZ, R0, RZ, 0x33, !PT ;  /* 0x00000000ff047212 */ /* 0x000fe200078e33ff */
[----:B------:R-:W-:Y:S01]  /*0140*/  BSSY.RECONVERGENT B1, `(.L_x_24) ;  /* 0x000002e000017945 */ /* 0x000fe20003800200 */
[----:B------:R-:W-:Y:S01]  /*0150*/  IMAD R31, R7, R29, RZ ;  /* 0x0000001d071f7224 */ /* 0x000fe200078e02ff */
[----:B------:R-:W-:Y:S02]  /*0160*/  MOV R6, 0xff800000 ;  /* 0xff80000000067802 */ /* 0x000fe40000000f00 */
[----:B------:R-:W-:Y:S02]  /*0170*/  IADD3 R4, PT, PT, R3, R4, RZ ;  /* 0x0000000403047210 */ /* 0x000fe40007ffe0ff */
[----:B------:R-:W-:Y:S02]  /*0180*/  MOV R2, R0 ;  /* 0x0000000000027202 */ /* 0x000fe40000000f00 */
[C---:B------:R-:W-:Y:S02]  /*0190*/  ISETP.GE.U32.AND P0, PT, R4.reuse, 0x700, PT ;  /* 0x000007000400780c */ /* 0x040fe40003f06070 */
[----:B------:R-:W-:-:S04]  /*01a0*/  LEA.HI R33, R4, 0x1, RZ, 0x18 ;  /* 0x0000000104217811 */ /* 0x000fc800078fc0ff */
[----:B------:R-:W-:-:S04]  /*01b0*/  LOP3.LUT R32, R33, 0x7, RZ, 0xc0, !PT ;  /* 0x0000000721207812 */ /* 0x000fc800078ec0ff */
[----:B------:R-:W-:-:S03]  /*01c0*/  ISETP.NE.AND P1, PT, R32, RZ, PT ;  /* 0x000000ff2000720c */ /* 0x000fc60003f25270 */
[----:B------:R-:W-:Y:S10]  /*01d0*/  @!P0 BRA `(.L_x_25) ;  /* 0x0000000000908947 */ /* 0x000ff40003800000 */
[----:B------:R-:W-:Y:S02]  /*01e0*/  LOP3.LUT R28, R33, 0x1fffff8, RZ, 0xc0, !PT ;  /* 0x01fffff8211c7812 */ /* 0x000fe400078ec0ff */
[----:B------:R-:W-:Y:S02]  /*01f0*/  LEA R30, R0, R31, 0x2 ;  /* 0x0000001f001e7211 */ /* 0x000fe400078e10ff */
[----:B------:R-:W-:Y:S02]  /*0200*/  MOV R6, 0xff800000 ;  /* 0xff80000000067802 */ /* 0x000fe40000000f00 */
[----:B------:R-:W-:Y:S02]  /*0210*/  MOV R2, R0 ;  /* 0x0000000000027202 */ /* 0x000fe40000000f00 */
[----:B------:R-:W-:-:S07]  /*0220*/  IADD3 R28, PT, PT, -R28, RZ, RZ ;  /* 0x000000ff1c1c7210 */ /* 0x000fce0007ffe1ff */
.L_x_26:
[----:B------:R-:W0:Y:S02]  /*0230*/  LDC.64 R34, c[0x0][0x380] ;  /* 0x0000e000ff227b82 */ /* 0x000e240000000a00 */
[----:B0-----:R-:W-:-:S05]  /*0240*/  IMAD.WIDE R34, R30, 0x4, R34 ;  /* 0x000000041e227825 */ /* 0x001fca00078e0222 */
[----:B------:R-:W2:Y:S04]  /*0250*/  LDG.E.128 R12, desc[UR12][R34.64] ;  /* 0x0000000c220c7981 */ /* 0x000ea8000c1e1d00 */
[----:B------:R-:W3:Y:S04]  /*0260*/  LDG.E.128 R8, desc[UR12][R34.64+0x1000] ;  /* 0x0010000c22087981 */ /* 0x000ee8000c1e1d00 */
[----:B------:R-:W4:Y:S04]  /*0270*/  LDG.E.128 R24, desc[UR12][R34.64+0x2000] ;  /* 0x0020000c22187981 */ /* 0x000f28000c1e1d00 */
[----:B------:R-:W5:Y:S04]  /*0280*/  LDG.E.128 R20, desc[UR12][R34.64+0x3000] ;  /* 0x0030000c22147981 */ /* 0x000f68000c1e1d00 */
[----:B------:R-:W5:Y:S01]  /*0290*/  LDG.E.128 R16, desc[UR12][R34.64+0x4000] ;  /* 0x0040000c22107981 */ /* 0x000f62000c1e1d00 */
[----:B--2---:R-:W-:-:S04]  /*02a0*/  FMNMX3 R12, R6, R12, R13, !PT ;  /* 0x0000000c060c7276 */ /* 0x004fc8000780000d */
[----:B------:R-:W-:-:S04]  /*02b0*/  FMNMX3 R12, R12, R14, R15, !PT ;  /* 0x0000000e0c0c7276 */ /* 0x000fc8000780000f */
[----:B---3--:R-:W-:Y:S02]  /*02c0*/  FMNMX3 R8, R12, R8, R9, !PT ;  /* 0x000000080c087276 */ /* 0x008fe40007800009 */
[----:B------:R-:W2:Y:S02]  /*02d0*/  LDG.E.128 R12, desc[UR12][R34.64+0x5000] ;  /* 0x0050000c220c7981 */ /* 0x000ea4000c1e1d00 */
[----:B------:R-:W-:-:S04]  /*02e0*/  FMNMX3 R8, R8, R10, R11, !PT ;  /* 0x0000000a08087276 */ /* 0x000fc8000780000b */
[----:B----4-:R-:W-:Y:S02]  /*02f0*/  FMNMX3 R24, R8, R24, R25, !PT ;  /* 0x0000001808187276 */ /* 0x010fe40007800019 */
[----:B------:R-:W3:Y:S02]  /*0300*/  LDG.E.128 R8, desc[UR12][R34.64+0x6000] ;  /* 0x0060000c22087981 */ /* 0x000ee4000c1e1d00 */
[----:B------:R-:W-:Y:S02]  /*0310*/  FMNMX3 R6, R24, R26, R27, !PT ;  /* 0x0000001a18067276 */ /* 0x000fe4000780001b */
[----:B------:R-:W4:Y:S02]  /*0320*/  LDG.E.128 R24, desc[UR12][R34.64+0x7000] ;  /* 0x0070000c22187981 */ /* 0x000f24000c1e1d00 */
[----:B-----5:R-:W-:-:S04]  /*0330*/  FMNMX3 R6, R6, R20, R21, !PT ;  /* 0x0000001406067276 */ /* 0x020fc80007800015 */
[----:B------:R-:W-:-:S04]  /*0340*/  FMNMX3 R6, R6, R22, R23, !PT ;  /* 0x0000001606067276 */ /* 0x000fc80007800017 */
[----:B------:R-:W-:-:S04]  /*0350*/  FMNMX3 R6, R6, R16, R17, !PT ;  /* 0x0000001006067276 */ /* 0x000fc80007800011 */
[----:B------:R-:W-:Y:S02]  /*0360*/  FMNMX3 R6, R6, R18, R19, !PT ;  /* 0x0000001206067276 */ /* 0x000fe40007800013 */
[----:B------:R-:W-:-:S04]  /*0370*/  IADD3 R28, PT, PT, R28, 0x8, RZ ;  /* 0x000000081c1c7810 */ /* 0x000fc80007ffe0ff */
[----:B------:R-:W-:Y:S02]  /*0380*/  ISETP.NE.AND P0, PT, R28, RZ, PT ;  /* 0x000000ff1c00720c */ /* 0x000fe40003f05270 */
[----:B------:R-:W-:Y:S02]  /*0390*/  IADD3 R2, PT, PT, R2, 0x800, RZ ;  /* 0x0000080002027810 */ /* 0x000fe40007ffe0ff */
[----:B------:R-:W-:Y:S02]  /*03a0*/  IADD3 R30, PT, PT, R30, 0x2000, RZ ;  /* 0x000020001e1e7810 */ /* 0x000fe40007ffe0ff */
[----:B--2---:R-:W-:-:S04]  /*03b0*/  FMNMX3 R6, R6, R12, R13, !PT ;  /* 0x0000000c06067276 */ /* 0x004fc8000780000d */
[----:B------:R-:W-:-:S04]  /*03c0*/  FMNMX3 R6, R6, R14, R15, !PT ;  /* 0x0000000e06067276 */ /* 0x000fc8000780000f */
[----:B---3--:R-:W-:-:S04]  /*03d0*/  FMNMX3 R6, R6, R8, R9, !PT ;  /* 0x0000000806067276 */ /* 0x008fc80007800009 */
[----:B------:R-:W-:-:S04]  /*03e0*/  FMNMX3 R6, R6, R10, R11, !PT ;  /* 0x0000000a06067276 */ /* 0x000fc8000780000b */
[----:B----4-:R-:W-:-:S04]  /*03f0*/  FMNMX3 R6, R6, R24, R25, !PT ;  /* 0x0000001806067276 */ /* 0x010fc80007800019 */
[----:B------:R-:W-:Y:S01]  /*0400*/  FMNMX3 R6, R6, R26, R27, !PT ;  /* 0x0000001a06067276 */ /* 0x000fe2000780001b */
[----:B------:R-:W-:Y:S06]  /*0410*/  @P0 BRA `(.L_x_26) ;  /* 0xfffffffc00840947 */ /* 0x000fec000383ffff */
.L_x_25:
[----:B------:R-:W-:Y:S05]  /*0420*/  BSYNC.RECONVERGENT B1 ;  /* 0x0000000000017941 */ /* 0x000fea0003800200 */
.L_x_24:
[----:B------:R-:W-:Y:S05]  /*0430*/  @!P1 BRA `(.L_x_23) ;  /* 0x0000000000a09947 */ /* 0x000fea0003800000 */
[----:B------:R-:W-:Y:S01]  /*0440*/  ISETP.GE.U32.AND P0, PT, R32, 0x4, PT ;  /* 0x000000042000780c */ /* 0x000fe20003f06070 */
[----:B------:R-:W-:Y:S01]  /*0450*/  BSSY.RECONVERGENT B1, `(.L_x_27) ;  /* 0x0000013000017945 */ /* 0x000fe20003800200 */
[----:B------:R-:W-:-:S11]  /*0460*/  LOP3.LUT P1, R33, R33, 0x3, RZ, 0xc0, !PT ;  /* 0x0000000321217812 */ /* 0x000fd6000782c0ff */
[----:B------:R-:W-:Y:S05]  /*0470*/  @!P0 BRA `(.L_x_28) ;  /* 0x0000000000408947 */ /* 0x000fea0003800000 */
[----:B------:R-:W0:Y:S01]  /*0480*/  LDC.64 R24, c[0x0][0x380] ;  /* 0x0000e000ff187b82 */ /* 0x000e220000000a00 */
[----:B------:R-:W-:-:S05]  /*0490*/  LEA R9, R2, R31, 0x2 ;  /* 0x0000001f02097211 */ /* 0x000fca00078e10ff */
[----:B0-----:R-:W-:-:S05]  /*04a0*/  IMAD.WIDE R24, R9, 0x4, R24 ;  /* 0x0000000409187825 */ /* 0x001fca00078e0218 */
[----:B------:R-:W2:Y:S04]  /*04b0*/  LDG.E.128 R8, desc[UR12][R24.64] ;  /* 0x0000000c18087981 */ /* 0x000ea8000c1e1d00 */
[----:B------:R-:W3:Y:S04]  /*04c0*/  LDG.E.128 R12, desc[UR12][R24.64+0x1000] ;  /* 0x0010000c180c7981 */ /* 0x000ee8000c1e1d00 */
[----:B------:R-:W4:Y:S04]  /*04d0*/  LDG.E.128 R16, desc[UR12][R24.64+0x2000] ;  /* 0x0020000c18107981 */ /* 0x000f28000c1e1d00 */
[----:B------:R-:W5:Y:S01]  /*04e0*/  LDG.E.128 R20, desc[UR12][R24.64+0x3000] ;  /* 0x0030000c18147981 */ /* 0x000f62000c1e1d00 */
[----:B------:R-:W-:-:S02]  /*04f0*/  IADD3 R2, PT, PT, R2, 0x400, RZ ;  /* 0x0000040002027810 */ /* 0x000fc40007ffe0ff */
[----:B--2---:R-:W-:-:S04]  /*0500*/  FMNMX3 R8, R6, R8, R9, !PT ;  /* 0x0000000806087276 */ /* 0x004fc80007800009 */
[----:B------:R-:W-:-:S04]  /*0510*/  FMNMX3 R8, R8, R10, R11, !PT ;  /* 0x0000000a08087276 */ /* 0x000fc8000780000b */
[----:B---3--:R-:W-:-:S04]  /*0520*/  FMNMX3 R8, R8, R12, R13, !PT ;  /* 0x0000000c08087276 */ /* 0x008fc8000780000d */
[----:B------:R-:W-:-:S04]  /*0530*/  FMNMX3 R8, R8, R14, R15, !PT ;  /* 0x0000000e08087276 */ /* 0x000fc8000780000f */
[----:B----4-:R-:W-:-:S04]  /*0540*/  FMNMX3 R8, R8, R16, R17, !PT ;  /* 0x0000001008087276 */ /* 0x010fc80007800011 */
[----:B------:R-:W-:-:S04]  /*0550*/  FMNMX3 R8, R8, R18, R19, !PT ;  /* 0x0000001208087276 */ /* 0x000fc80007800013 */
[----:B-----5:R-:W-:-:S04]  /*0560*/  FMNMX3 R8, R8, R20, R21, !PT ;  /* 0x0000001408087276 */ /* 0x020fc80007800015 */
[----:B------:R-:W-:-:S07]  /*0570*/  FMNMX3 R6, R8, R22, R23, !PT ;  /* 0x0000001608067276 */ /* 0x000fce0007800017 */
.L_x_28:
[----:B------:R-:W-:Y:S05]  /*0580*/  BSYNC.RECONVERGENT B1 ;  /* 0x0000000000017941 */ /* 0x000fea0003800200 */
.L_x_27:
[----:B------:R-:W-:Y:S05]  /*0590*/  @!P1 BRA `(.L_x_23) ;  /* 0x0000000000489947 */ /* 0x000fea0003800000 */
[----:B------:R-:W-:Y:S02]  /*05a0*/  ISETP.NE.AND P1, PT, R33, 0x1, PT ;  /* 0x000000012100780c */ /* 0x000fe40003f25270 */
[----:B------:R-:W-:-:S11]  /*05b0*/  LOP3.LUT P0, RZ, R4, 0x100, RZ, 0xc0, !PT ;  /* 0x0000010004ff7812 */ /* 0x000fd6000780c0ff */
[----:B------:R-:W0:Y:S01]  /*05c0*/  @P1 LDC.64 R8, c[0x0][0x380] ;  /* 0x0000e000ff081b82 */ /* 0x000e220000000a00 */
[----:B------:R-:W-:-:S07]  /*05d0*/  @P1 LEA R21, R2, R31, 0x2 ;  /* 0x0000001f02151211 */ /* 0x000fce00078e10ff */
[----:B------:R-:W1:Y:S01]  /*05e0*/  @!P0 LDC.64 R16, c[0x0][0x380] ;  /* 0x0000e000ff108b82 */ /* 0x000e620000000a00 */
[----:B------:R-:W-:-:S04]  /*05f0*/  @P1 IADD3 R2, PT, PT, R2, 0x200, RZ ;  /* 0x0000020002021810 */ /* 0x000fc80007ffe0ff */
[----:B------:R-:W-:Y:S01]  /*0600*/  @!P0 LEA R31, R2, R31, 0x2 ;  /* 0x0000001f021f8211 */ /* 0x000fe200078e10ff */
[----:B0-----:R-:W-:-:S05]  /*0610*/  @P1 IMAD.WIDE R20, R21, 0x4, R8 ;  /* 0x0000000415141825 */ /* 0x001fca00078e0208 */
[----:B------:R-:W2:Y:S04]  /*0620*/  @P1 LDG.E.128 R8, desc[UR12][R20.64] ;  /* 0x0000000c14081981 */ /* 0x000ea8000c1e1d00 */
[----:B------:R-:W3:Y:S01]  /*0630*/  @P1 LDG.E.128 R12, desc[UR12][R20.64+0x1000] ;  /* 0x0010000c140c1981 */ /* 0x000ee2000c1e1d00 */
[----:B-1----:R-:W-:-:S06]  /*0640*/  @!P0 IMAD.WIDE R16, R31, 0x4, R16 ;  /* 0x000000041f108825 */ /* 0x002fcc00078e0210 */
[----:B------:R-:W4:Y:S01]  /*0650*/  @!P0 LDG.E.128 R16, desc[UR12][R16.64] ;  /* 0x0000000c10108981 */ /* 0x000f22000c1e1d00 */
[----:B--2---:R-:W-:-:S04]  /*0660*/  @P1 FMNMX3 R8, R6, R8, R9, !PT ;  /* 0x0000000806081276 */ /* 0x004fc80007800009 */
[----:B------:R-:W-:-:S04]  /*0670*/  @P1 FMNMX3 R8, R8, R10, R11, !PT ;  /* 0x0000000a08081276 */ /* 0x000fc8000780000b */
[----:B---3--:R-:W-:-:S04]  /*0680*/  @P1 FMNMX3 R8, R8, R12, R13, !PT ;  /* 0x0000000c08081276 */ /* 0x008fc8000780000d */
[----:B------:R-:W-:-:S04]  /*0690*/  @P1 FMNMX3 R6, R8, R14, R15, !PT ;  /* 0x0000000e08061276 */ /* 0x000fc8000780000f */
[----:B----4-:R-:W-:-:S04]  /*06a0*/  @!P0 FMNMX3 R2, R6, R16, R17, !PT ;  /* 0x0000001006028276 */ /* 0x010fc80007800011 */
[----:B------:R-:W-:-:S07]  /*06b0*/  @!P0 FMNMX3 R6, R2, R18, R19, !PT ;  /* 0x0000001202068276 */ /* 0x000fce0007800013 */
.L_x_23:
[----:B------:R-:W-:Y:S05]  /*06c0*/  BSYNC.RECONVERGENT B0 ;  /* 0x0000000000007941 */ /* 0x000fea0003800200 */
.L_x_22:
[----:B------:R-:W-:Y:S01]  /*06d0*/  IADD3 R30, PT, PT, R5, R0, RZ ;  /* 0x00000000051e7210 */ /* 0x000fe20007ffe0ff */
[----:B------:R-:W-:Y:S03]  /*06e0*/  BSSY.RECONVERGENT B0, `(.L_x_29) ;  /* 0x000006a000007945 */ /* 0x000fe60003800200 */
[----:B------:R-:W-:-:S13]  /*06f0*/  ISETP.GE.AND P0, PT, R30, R29, PT ;  /* 0x0000001d1e00720c */ /* 0x000fda0003f06270 */
[----:B------:R-:W-:Y:S05]  /*0700*/  @P0 BRA `(.L_x_30) ;  /* 0x00000004009c0947 */ /* 0x000fea0003800000 */
[----:B------:R-:W-:Y:S01]  /*0710*/  VIADDMNMX R2, R30, 0x100, R29, !PT ;  /* 0x000001001e027846 */ /* 0x000fe2000780011d */
[----:B------:R-:W-:Y:S01]  /*0720*/  BSSY.RECONVERGENT B1, `(.L_x_31) ;  /* 0x000002f000017945 */ /* 0x000fe20003800200 */
[----:B------:R-:W-:-:S04]  /*0730*/  LOP3.LUT R4, RZ, R0, RZ, 0x33, !PT ;  /* 0x00000000ff047212 */ /* 0x000fc800078e33ff */
[----:B------:R-:W-:-:S04]  /*0740*/  IADD3 R2, PT, PT, -R5, R2, R4 ;  /* 0x0000000205027210 */ /* 0x000fc80007ffe104 */
[C---:B------:R-:W-:Y:S02]  /*0750*/  ISETP.GE.U32.AND P0, PT, R2.reuse, 0xf00, PT ;  /* 0x00000f000200780c */ /* 0x040fe40003f06070 */
[----:B------:R-:W-:Y:S02]  /*0760*/  LEA.HI R4, R2, 0x1, RZ, 0x18 ;  /* 0x0000000102047811 */ /* 0x000fe400078fc0ff */
[----:B------:R-:W-:Y:S02]  /*0770*/  MOV R2, R30 ;  /* 0x0000001e00027202 */ /* 0x000fe40000000f00 */
[----:B------:R-:W-:-:S04]  /*0780*/  LOP3.LUT R27, R4, 0xf, RZ, 0xc0, !PT ;  /* 0x0000000f041b7812 */ /* 0x000fc800078ec0ff */
[----:B------:R-:W-:-:S03]  /*0790*/  ISETP.NE.AND P1, PT, R27, RZ, PT ;  /* 0x000000ff1b00720c */ /* 0x000fc60003f25270 */
[----:B------:R-:W-:Y:S10]  /*07a0*/  @!P0 BRA `(.L_x_32) ;  /* 0x0000000000988947 */ /* 0x000ff40003800000 */
[----:B------:R-:W0:Y:S01]  /*07b0*/  LDC.64 R8, c[0x0][0x380] ;  /* 0x0000e000ff087b82 */ /* 0x000e220000000a00 */
[----:B------:R-:W-:Y:S01]  /*07c0*/  IMAD R10, R7, R29, R0 ;  /* 0x0000001d070a7224 */ /* 0x000fe200078e0200 */
[----:B------:R-:W-:Y:S02]  /*07d0*/  LOP3.LUT R12, R4, 0x1fffff0, RZ, 0xc0, !PT ;  /* 0x01fffff0040c7812 */ /* 0x000fe400078ec0ff */
[----:B------:R-:W-:Y:S02]  /*07e0*/  MOV R2, R30 ;  /* 0x0000001e00027202 */ /* 0x000fe40000000f00 */
[----:B------:R-:W-:Y:S02]  /*07f0*/  IADD3 R13, PT, PT, R5, R10, RZ ;  /* 0x0000000a050d7210 */ /* 0x000fe40007ffe0ff */
[----:B------:R-:W-:Y:S02]  /*0800*/  IADD3 R12, PT, PT, -R12, RZ, RZ ;  /* 0x000000ff0c0c7210 */ /* 0x000fe40007ffe1ff */
[----:B0-----:R-:W-:-:S04]  /*0810*/  IADD3 R8, P0, PT, R8, 0x2000, RZ ;  /* 0x0000200008087810 */ /* 0x001fc80007f1e0ff */
[----:B------:R-:W-:-:S09]  /*0820*/  IADD3.X R9, PT, PT, RZ, R9, RZ, P0, !PT ;  /* 0x00000009ff097210 */ /* 0x000fd200007fe4ff */
.L_x_33:
[----:B------:R-:W-:-:S05]  /*0830*/  IMAD.WIDE R10, R13, 0x4, R8 ;  /* 0x000000040d0a7825 */ /* 0x000fca00078e0208 */
[----:B------:R-:W2:Y:S04]  /*0840*/  LDG.E R15, desc[UR12][R10.64+-0x2000] ;  /* 0xffe0000c0a0f7981 */ /* 0x000ea8000c1e1900 */
[----:B------:R-:W2:Y:S04]  /*0850*/  LDG.E R16, desc[UR12][R10.64+-0x1c00] ;  /* 0xffe4000c0a107981 */ /* 0x000ea8000c1e1900 */
[----:B------:R-:W3:Y:S04]  /*0860*/  LDG.E R18, desc[UR12][R10.64+-0x1800] ;  /* 0xffe8000c0a127981 */ /* 0x000ee8000c1e1900 */
[----:B------:R-:W3:Y:S04]  /*0870*/  LDG.E R17, desc[UR12][R10.64+-0x1400] ;  /* 0xffec000c0a117981 */ /* 0x000ee8000c1e1900 */
[----:B------:R-:W4:Y:S04]  /*0880*/  LDG.E R20, desc[UR12][R10.64+-0x1000] ;  /* 0xfff0000c0a147981 */ /* 0x000f28000c1e1900 */
[----:B------:R-:W4:Y:S04]  /*0890*/  LDG.E R19, desc[UR12][R10.64+-0xc00] ;  /* 0xfff4000c0a137981 */ /* 0x000f28000c1e1900 */
[----:B------:R-:W5:Y:S04]  /*08a0*/  LDG.E R22, desc[UR12][R10.64+-0x800] ;  /* 0xfff8000c0a167981 */ /* 0x000f68000c1e1900 */
        /* <DEDUP_REMOVED lines=8> */
[----:B------:R-:W5:Y:S01]  /*0930*/  LDG.E R31, desc[UR12][R10.64+0x1c00] ;  /* 0x001c000c0a1f7981 */ /* 0x000f62000c1e1900 */
[----:B------:R-:W-:-:S02]  /*0940*/  IADD3 R12, PT, PT, R12, 0x10, RZ ;  /* 0x000000100c0c7810 */ /* 0x000fc40007ffe0ff */
[----:B------:R-:W-:Y:S02]  /*0950*/  IADD3 R2, PT, PT, R2, 0x1000, RZ ;  /* 0x0000100002027810 */ /* 0x000fe40007ffe0ff */
[----:B------:R-:W-:Y:S02]  /*0960*/  ISETP.NE.AND P0, PT, R12, RZ, PT ;  /* 0x000000ff0c00720c */ /* 0x000fe40003f05270 */
[----:B------:R-:W-:Y:S02]  /*0970*/  IADD3 R13, PT, PT, R13, 0x1000, RZ ;  /* 0x000010000d0d7810 */ /* 0x000fe40007ffe0ff */
[----:B--2---:R-:W-:-:S04]  /*0980*/  FMNMX3 R15, R6, R15, R16, !PT ;  /* 0x0000000f060f7276 */ /* 0x004fc80007800010 */
[----:B---3--:R-:W-:-:S04]  /*0990*/  FMNMX3 R15, R15, R18, R17, !PT ;  /* 0x000000120f0f7276 */ /* 0x008fc80007800011 */
[----:B----4-:R-:W-:-:S04]  /*09a0*/  FMNMX3 R15, R15, R20, R19, !PT ;  /* 0x000000140f0f7276 */ /* 0x010fc80007800013 */
[----:B-----5:R-:W-:-:S04]  /*09b0*/  FMNMX3 R15, R15, R22, R21, !PT ;  /* 0x000000160f0f7276 */ /* 0x020fc80007800015 */
[----:B------:R-:W-:-:S04]  /*09c0*/  FMNMX3 R15, R15, R24, R23, !PT ;  /* 0x000000180f0f7276 */ /* 0x000fc80007800017 */
[----:B------:R-:W-:-:S04]  /*09d0*/  FMNMX3 R15, R15, R26, R25, !PT ;  /* 0x0000001a0f0f7276 */ /* 0x000fc80007800019 */
[----:B------:R-:W-:-:S04]  /*09e0*/  FMNMX3 R15, R15, R28, R29, !PT ;  /* 0x0000001c0f0f7276 */ /* 0x000fc8000780001d */
[----:B------:R-:W-:Y:S01]  /*09f0*/  FMNMX3 R6, R15, R14, R31, !PT ;  /* 0x0000000e0f067276 */ /* 0x000fe2000780001f */
[----:B------:R-:W-:Y:S06]  /*0a00*/  @P0 BRA `(.L_x_33) ;  /* 0xfffffffc00880947 */ /* 0x000fec000383ffff */
.L_x_32:
[----:B------:R-:W-:Y:S05]  /*0a10*/  BSYNC.RECONVERGENT B1 ;  /* 0x0000000000017941 */ /* 0x000fea0003800200 */
.L_x_31:
[----:B------:R-:W-:Y:S05]  /*0a20*/  @!P1 BRA `(.L_x_30) ;  /* 0x0000000000d49947 */ /* 0x000fea0003800000 */
[----:B------:R-:W-:Y:S01]  /*0a30*/  ISETP.GE.U32.AND P0, PT, R27, 0x8, PT ;  /* 0x000000081b00780c */ /* 0x000fe20003f06070 */
[----:B------:R-:W-:Y:S01]  /*0a40*/  BSSY.RECONVERGENT B1, `(.L_x_34) ;  /* 0x0000015000017945 */ /* 0x000fe20003800200 */
[----:B------:R-:W-:-:S04]  /*0a50*/  LOP3.LUT R18, R4, 0x7, RZ, 0xc0, !PT ;  /* 0x0000000704127812 */ /* 0x000fc800078ec0ff */
[----:B------:R-:W-:-:S07]  /*0a60*/  ISETP.NE.AND P1, PT, R18, RZ, PT ;  /* 0x000000ff1200720c */ /* 0x000fce0003f25270 */
[----:B------:R-:W-:Y:S06]  /*0a70*/  @!P0 BRA `(.L_x_35) ;  /* 0x0000000000448947 */ /* 0x000fec0003800000 */
[----:B------:R-:W0:Y:S01]  /*0a80*/  LDC.64 R8, c[0x0][0x380] ;  /* 0x0000e000ff087b82 */ /* 0x000e220000000a00 */
[----:B------:R-:W1:Y:S02]  /*0a90*/  LDCU UR4, c[0x0][0x394] ;  /* 0x00007280ff0477ac */ /* 0x000e640008000800 */
[----:B-1----:R-:W-:-:S04]  /*0aa0*/  IMAD R11, R7, UR4, R2 ;  /* 0x00000004070b7c24 */ /* 0x002fc8000f8e0202 */
[----:B0-----:R-:W-:-:S05]  /*0ab0*/  IMAD.WIDE R8, R11, 0x4, R8 ;  /* 0x000000040b087825 */ /* 0x001fca00078e0208 */
[----:B------:R-:W2:Y:S04]  /*0ac0*/  LDG.E R11, desc[UR12][R8.64] ;  /* 0x0000000c080b7981 */ /* 0x000ea8000c1e1900 */
[----:B------:R-:W2:Y:S04]  /*0ad0*/  LDG.E R10, desc[UR12][R8.64+0x400] ;  /* 0x0004000c080a7981 */ /* 0x000ea8000c1e1900 */
[----:B------:R-:W3:Y:S04]  /*0ae0*/  LDG.E R13, desc[UR12][R8.64+0x800] ;  /* 0x0008000c080d7981 */ /* 0x000ee8000c1e1900 */
[----:B------:R-:W3:Y:S04]  /*0af0*/  LDG.E R12, desc[UR12][R8.64+0xc00] ;  /* 0x000c000c080c7981 */ /* 0x000ee8000c1e1900 */
[----:B------:R-:W4:Y:S04]  /*0b00*/  LDG.E R15, desc[UR12][R8.64+0x1000] ;  /* 0x0010000c080f7981 */ /* 0x000f28000c1e1900 */
[----:B------:R-:W4:Y:S04]  /*0b10*/  LDG.E R14, desc[UR12][R8.64+0x1400] ;  /* 0x0014000c080e7981 */ /* 0x000f28000c1e1900 */
[----:B------:R-:W5:Y:S04]  /*0b20*/  LDG.E R17, desc[UR12][R8.64+0x1800] ;  /* 0x0018000c08117981 */ /* 0x000f68000c1e1900 */
[----:B------:R-:W5:Y:S01]  /*0b30*/  LDG.E R16, desc[UR12][R8.64+0x1c00] ;  /* 0x001c000c08107981 */ /* 0x000f62000c1e1900 */
[----:B------:R-:W-:-:S02]  /*0b40*/  IADD3 R2, PT, PT, R2, 0x800, RZ ;  /* 0x0000080002027810 */ /* 0x000fc40007ffe0ff */
[----:B--2---:R-:W-:-:S04]  /*0b50*/  FMNMX3 R10, R6, R11, R10, !PT ;  /* 0x0000000b060a7276 */ /* 0x004fc8000780000a */
[----:B---3--:R-:W-:-:S04]  /*0b60*/  FMNMX3 R10, R10, R13, R12, !PT ;  /* 0x0000000d0a0a7276 */ /* 0x008fc8000780000c */
[----:B----4-:R-:W-:-:S04]  /*0b70*/  FMNMX3 R10, R10, R15, R14, !PT ;  /* 0x0000000f0a0a7276 */ /* 0x010fc8000780000e */
[----:B-----5:R-:W-:-:S07]  /*0b80*/  FMNMX3 R6, R10, R17, R16, !PT ;  /* 0x000000110a067276 */ /* 0x020fce0007800010 */
.L_x_35:
[----:B------:R-:W-:Y:S05]  /*0b90*/  BSYNC.RECONVERGENT B1 ;  /* 0x0000000000017941 */ /* 0x000fea0003800200 */
.L_x_34:
        /* <DEDUP_REMOVED lines=13> */
[----:B------:R-:W3:Y:S01]  /*0c70*/  LDG.E R12, desc[UR12][R8.64+0xc00] ;  /* 0x000c000c080c7981 */ /* 0x000ee2000c1e1900 */
[----:B------:R-:W-:-:S02]  /*0c80*/  IADD3 R2, PT, PT, R2, 0x400, RZ ;  /* 0x0000040002027810 */ /* 0x000fc40007ffe0ff */
[----:B--2---:R-:W-:-:S04]  /*0c90*/  FMNMX3 R6, R6, R11, R10, !PT ;  /* 0x0000000b06067276 */ /* 0x004fc8000780000a */
[----:B---3--:R-:W-:-:S07]  /*0ca0*/  FMNMX3 R6, R6, R13, R12, !PT ;  /* 0x0000000d06067276 */ /* 0x008fce000780000c */
.L_x_37:
[----:B------:R-:W-:Y:S05]  /*0cb0*/  BSYNC.RECONVERGENT B1 ;  /* 0x0000000000017941 */ /* 0x000fea0003800200 */
.L_x_36:
[----:B------:R-:W-:Y:S05]  /*0cc0*/  @!P1 BRA `(.L_x_30) ;  /* 0x00000000002c9947 */ /* 0x000fea0003800000 */
[----:B------:R-:W0:Y:S01]  /*0cd0*/  LDC.64 R10, c[0x0][0x380] ;  /* 0x0000e000ff0a7b82 */ /* 0x000e220000000a00 */
[----:B------:R-:W1:Y:S01]  /*0ce0*/  LDCU UR4, c[0x0][0x394] ;  /* 0x00007280ff0477ac */ /* 0x000e620008000800 */
[----:B------:R-:W-:Y:S01]  /*0cf0*/  IADD3 R4, PT, PT, -R4, RZ, RZ ;  /* 0x000000ff04047210 */ /* 0x000fe20007ffe1ff */
[----:B-1----:R-:W-:-:S07]  /*0d00*/  IMAD R13, R7, UR4, R2 ;  /* 0x00000004070d7c24 */ /* 0x002fce000f8e0202 */
.L_x_38:
[----:B0-----:R-:W-:-:S06]  /*0d10*/  IMAD.WIDE R8, R13, 0x4, R10 ;  /* 0x000000040d087825 */ /* 0x001fcc00078e020a */
[----:B------:R-:W2:Y:S01]  /*0d20*/  LDG.E R9, desc[UR12][R8.64] ;  /* 0x0000000c08097981 */ /* 0x000ea2000c1e1900 */
[----:B------:R-:W-:Y:S02]  /*0d30*/  IADD3 R4, PT, PT, R4, 0x1, RZ ;  /* 0x0000000104047810 */ /* 0x000fe40007ffe0ff */
[----:B------:R-:W-:Y:S02]  /*0d40*/  IADD3 R13, PT, PT, R13, 0x100, RZ ;  /* 0x000001000d0d7810 */ /* 0x000fe40007ffe0ff */
[----:B------:R-:W-:Y:S02]  /*0d50*/  ISETP.NE.AND P0, PT, R4, RZ, PT ;  /* 0x000000ff0400720c */ /* 0x000fe40003f05270 */
[----:B--2---:R-:W-:-:S11]  /*0d60*/  FMNMX R6, R9, R6, !PT ;  /* 0x0000000609067209 */ /* 0x004fd60007800000 */
[----:B------:R-:W-:Y:S05]  /*0d70*/  @P0 BRA `(.L_x_38) ;  /* 0xfffffffc00e40947 */ /* 0x000fea000383ffff */
.L_x_30:
[----:B------:R-:W-:Y:S05]  /*0d80*/  BSYNC.RECONVERGENT B0 ;  /* 0x0000000000007941 */ /* 0x000fea0003800200 */
.L_x_29:
[----:B------:R-:W0:Y:S01]  /*0d90*/  SHFL.BFLY PT, R9, R6, 0x10, 0x1f ;  /* 0x0e001f0006097f89 */ /* 0x000e2200000e0000 */
[----:B------:R-:W1:Y:S01]  /*0da0*/  S2UR UR5, SR_CgaCtaId ;  /* 0x00000000000579c3 */ /* 0x000e620000008800 */
[C---:B------:R-:W-:Y:S01]  /*0db0*/  LOP3.LUT P0, R28, R0.reuse, 0x1f, RZ, 0xc0, !PT ;  /* 0x0000001f001c7812 */ /* 0x040fe2000780c0ff */
[----:B------:R-:W-:Y:S01]  /*0dc0*/  UMOV UR4, 0x400 ;  /* 0x0000040000047882 */ /* 0x000fe20000000000 */
[----:B------:R-:W-:Y:S02]  /*0dd0*/  ISETP.GT.U32.AND P1, PT, R0, 0x1f, PT ;  /* 0x0000001f0000780c */ /* 0x000fe40003f24070 */
[----:B0-----:R-:W-:Y:S01]  /*0de0*/  FMNMX R9, R9, R6, !PT ;  /* 0x0000000609097209 */ /* 0x001fe20007800000 */
[----:B-1----:R-:W-:Y:S01]  /*0df0*/  ULEA UR4, UR5, UR4, 0x18 ;  /* 0x0000000405047291 */ /* 0x002fe2000f8ec0ff */
[----:B------:R-:W-:-:S03]  /*0e00*/  SHF.R.U32.HI R6, RZ, 0x3, R0 ;  /* 0x00000003ff067819 */ /* 0x000fc60000011600 */
[----:B------:R-:W0:Y:S01]  /*0e10*/  SHFL.BFLY PT, R2, R9, 0x8, 0x1f ;  /* 0x0d001f0009027f89 */ /* 0x000e2200000e0000 */
[----:B------:R-:W-:Y:S02]  /*0e20*/  LOP3.LUT R6, R6, 0x7c, RZ, 0xc0, !PT ;  /* 0x0000007c06067812 */ /* 0x000fe400078ec0ff */
[----:B0-----:R-:W-:-:S05]  /*0e30*/  FMNMX R2, R9, R2, !PT ;  /* 0x0000000209027209 */ /* 0x001fca0007800000 */
[----:B------:R-:W0:Y:S02]  /*0e40*/  SHFL.BFLY PT, R11, R2, 0x4, 0x1f ;  /* 0x0c801f00020b7f89 */ /* 0x000e2400000e0000 */
[----:B0-----:R-:W-:-:S05]  /*0e50*/  FMNMX R11, R2, R11, !PT ;  /* 0x0000000b020b7209 */ /* 0x001fca0007800000 */
[----:B------:R-:W0:Y:S02]  /*0e60*/  SHFL.BFLY PT, R4, R11, 0x2, 0x1f ;  /* 0x0c401f000b047f89 */ /* 0x000e2400000e0000 */
[----:B0-----:R-:W-:-:S05]  /*0e70*/  FMNMX R4, R11, R4, !PT ;  /* 0x000000040b047209 */ /* 0x001fca0007800000 */
[----:B------:R-:W0:Y:S02]  /*0e80*/  SHFL.BFLY PT, R13, R4, 0x1, 0x1f ;  /* 0x0c201f00040d7f89 */ /* 0x000e2400000e0000 */
[----:B0-----:R-:W-:Y:S02]  /*0e90*/  FMNMX R13, R4, R13, !PT ;  /* 0x0000000d040d7209 */ /* 0x001fe40007800000 */
[----:B------:R-:W-:-:S03]  /*0ea0*/  LEA R4, R0, UR4, 0x2 ;  /* 0x0000000400047c11 */ /* 0x000fc6000f8e10ff */
[----:B------:R0:W-:Y:S01]  /*0eb0*/  @!P0 STS [R6+UR4], R13 ;  /* 0x0000000d06008988 */ /* 0x0001e20008000804 */
[----:B------:R-:W-:Y:S01]  /*0ec0*/  BAR.SYNC.DEFER_BLOCKING 0x0 ;  /* 0x0000000000007b1d */ /* 0x000fe20000010000 */
[----:B------:R-:W-:-:S05]  /*0ed0*/  PLOP3.LUT P0, PT, PT, PT, PT, 0x8, 0x80 ;  /* 0x000000000080781c */ /* 0x000fca0003f0e170 */
[----:B------:R-:W-:Y:S08]  /*0ee0*/  @P1 BRA `(.L_x_39) ;  /* 0x0000000000481947 */ /* 0x000ff00003800000 */
[----:B------:R-:W-:Y:S01]  /*0ef0*/  ISETP.GT.U32.AND P1, PT, R0, 0x7, PT ;  /* 0x000000070000780c */ /* 0x000fe20003f24070 */
[----:B------:R-:W-:Y:S01]  /*0f00*/  UMOV UR5, 0xffffffff ;  /* 0xffffffff00057882 */ /* 0x000fe20000000000 */
[----:B------:R-:W-:-:S11]  /*0f10*/  MOV R2, 0xff800000 ;  /* 0xff80000000027802 */ /* 0x000fd60000000f00 */
[----:B------:R1:W2:Y:S01]  /*0f20*/  @!P1 LDS R2, [R4] ;  /* 0x0000000004029984 */ /* 0x0002a20000000800 */
[----:B------:R-:W-:Y:S05]  /*0f30*/  BRA.DIV UR5, `(.L_x_40) ;  /* 0x0000005a05287947 */ /* 0x000fea000b800000 */
[----:B--2---:R-:W2:Y:S02]  /*0f40*/  SHFL.BFLY PT, R9, R2, 0x10, 0x1f ;  /* 0x0e001f0002097f89 */ /* 0x004ea400000e0000 */
[----:B--2---:R-:W-:-:S05]  /*0f50*/  FMNMX R9, R9, R2, !PT ;  /* 0x0000000209097209 */ /* 0x004fca0007800000 */
[----:B------:R-:W2:Y:S02]  /*0f60*/  SHFL.BFLY PT, R8, R9, 0x8, 0x1f ;  /* 0x0d001f0009087f89 */ /* 0x000ea400000e0000 */
[----:B--2---:R-:W-:-:S05]  /*0f70*/  FMNMX R8, R9, R8, !PT ;  /* 0x0000000809087209 */ /* 0x004fca0007800000 */
[----:B------:R-:W2:Y:S02]  /*0f80*/  SHFL.BFLY PT, R11, R8, 0x4, 0x1f ;  /* 0x0c801f00080b7f89 */ /* 0x000ea400000e0000 */
[----:B--2---:R-:W-:-:S05]  /*0f90*/  FMNMX R11, R8, R11, !PT ;  /* 0x0000000b080b7209 */ /* 0x004fca0007800000 */
[----:B------:R-:W2:Y:S02]  /*0fa0*/  SHFL.BFLY PT, R10, R11, 0x2, 0x1f ;  /* 0x0c401f000b0a7f89 */ /* 0x000ea400000e0000 */
[----:B--2---:R-:W-:-:S05]  /*0fb0*/  FMNMX R10, R11, R10, !PT ;  /* 0x0000000a0b0a7209 */ /* 0x004fca0007800000 */
[----:B0-----:R0:W2:Y:S02]  /*0fc0*/  SHFL.BFLY PT, R13, R10, 0x1, 0x1f ;  /* 0x0c201f000a0d7f89 */ /* 0x0010a400000e0000 */
.L_x_128:
[----:B------:R-:W-:Y:S02]  /*0fd0*/  ISETP.NE.AND P1, PT, R0, RZ, PT ;  /* 0x000000ff0000720c */ /* 0x000fe40003f25270 */
[----:B--2---:R-:W-:-:S11]  /*0fe0*/  FMNMX R13, R10, R13, !PT ;  /* 0x0000000d0a0d7209 */ /* 0x004fd60007800000 */
[----:B------:R2:W-:Y:S01]  /*0ff0*/  @!P1 STS [UR4], R13 ;  /* 0x0000000dff009988 */ /* 0x0005e20008000804 */
[----:B------:R-:W-:-:S13]  /*1000*/  @!P1 PLOP3.LUT P0, PT, PT, PT, PT, 0x80, 0x8 ;  /* 0x000000000008981c */ /* 0x000fda0003f0f070 */
.L_x_39:
[----:B------:R-:W-:Y:S05]  /*1010*/  WARPSYNC.ALL ;  /* 0x0000000000007948 */ /* 0x000fea0003800000 */
[----:B------:R-:W-:Y:S01]  /*1020*/  ISETP.GE.AND P1, PT, R0, R3, PT ;  /* 0x000000030000720c */ /* 0x000fe20003f26270 */
[----:B------:R-:W-:Y:S01]  /*1030*/  BAR.SYNC.DEFER_BLOCKING 0x0 ;  /* 0x0000000000007b1d */ /* 0x000fe20000010000 */
[----:B------:R-:W-:-:S05]  /*1040*/  HFMA2 R24, -RZ, RZ, 0, 0 ;  /* 0x00000000ff187431 */ /* 0x000fca00000001ff */
[----:B------:R-:W-:Y:S01]  /*1050*/  BSSY.RECONVERGENT B0, `(.L_x_41) ;  /* 0x00001e7000007945 */ /* 0x000fe20003800200 */
[----:B------:R-:W3:Y:S05]  /*1060*/  LDS R2, [UR4] ;  /* 0x00000004ff027984 */ /* 0x000eea0008000800 */
[----:B------:R-:W-:Y:S05]  /*1070*/  @P1 BRA `(.L_x_42) ;  /* 0x0000001c00901947 */ /* 0x000fea0003800000 */
[----:B------:R-:W-:Y:S01]  /*1080*/  LOP3.LUT R8, RZ, R0, RZ, 0x33, !PT ;  /* 0x00000000ff087212 */ /* 0x000fe200078e33ff */
[----:B------:R-:W4:Y:S01]  /*1090*/  LDCU UR5, c[0x0][0x394] ;  /* 0x00007280ff0577ac */ /* 0x000f220008000800 */
[----:B------:R-:W-:Y:S01]  /*10a0*/  BSSY.RECONVERGENT B1, `(.L_x_43) ;  /* 0x00000fe000017945 */ /* 0x000fe20003800200 */
[----:B------:R-:W-:Y:S02]  /*10b0*/  MOV R24, RZ ;  /* 0x000000ff00187202 */ /* 0x000fe40000000f00 */
[----:B------:R-:W-:Y:S02]  /*10c0*/  IADD3 R31, PT, PT, R3, R8, RZ ;  /* 0x00000008031f7210 */ /* 0x000fe40007ffe0ff */
[----:B------:R-:W-:Y:S02]  /*10d0*/  MOV R32, R0 ;  /* 0x0000000000207202 */ /* 0x000fe40000000f00 */
[C---:B------:R-:W-:Y:S02]  /*10e0*/  ISETP.GE.U32.AND P2, PT, R31.reuse, 0x700, PT ;  /* 0x000007001f00780c */ /* 0x040fe40003f46070 */
[----:B------:R-:W-:-:S04]  /*10f0*/  LEA.HI R34, R31, 0x1, RZ, 0x18 ;  /* 0x000000011f227811 */ /* 0x000fc800078fc0ff */
[----:B------:R-:W-:Y:S01]  /*1100*/  LOP3.LUT R33, R34, 0x7, RZ, 0xc0, !PT ;  /* 0x0000000722217812 */ /* 0x000fe200078ec0ff */
[----:B----4-:R-:W-:-:S03]  /*1110*/  IMAD R29, R7, UR5, RZ ;  /* 0x00000005071d7c24 */ /* 0x010fc6000f8e02ff */
[----:B------:R-:W-:-:S03]  /*1120*/  ISETP.NE.AND P1, PT, R33, RZ, PT ;  /* 0x000000ff2100720c */ /* 0x000fc60003f25270 */
[----:B------:R-:W-:Y:S10]  /*1130*/  @!P2 BRA `(.L_x_44) ;  /* 0x0000000c00d0a947 */ /* 0x000ff40003800000 */
[----:B------:R-:W-:Y:S02]  /*1140*/  LOP3.LUT R35, R34, 0x1fffff8, RZ, 0xc0, !PT ;  /* 0x01fffff822237812 */ /* 0x000fe400078ec0ff */
[----:B------:R-:W-:Y:S02]  /*1150*/  LEA R36, R0, R29, 0x2 ;  /* 0x0000001d00247211 */ /* 0x000fe400078e10ff */
[----:B------:R-:W-:Y:S02]  /*1160*/  MOV R24, RZ ;  /* 0x000000ff00187202 */ /* 0x000fe40000000f00 */
[----:B------:R-:W-:Y:S02]  /*1170*/  MOV R32, R0 ;  /* 0x0000000000207202 */ /* 0x000fe40000000f00 */
[----:B------:R-:W-:-:S07]  /*1180*/  IADD3 R35, PT, PT, -R35, RZ, RZ ;  /* 0x000000ff23237210 */ /* 0x000fce0007ffe1ff */
.L_x_45:
[----:B------:R-:W4:Y:S02]  /*1190*/  LDC.64 R26, c[0x0][0x380] ;  /* 0x0000e000ff1a7b82 */ /* 0x000f240000000a00 */
[----:B----4-:R-:W-:-:S05]  /*11a0*/  IMAD.WIDE R26, R36, 0x4, R26 ;  /* 0x00000004241a7825 */ /* 0x010fca00078e021a */
[----:B0-2---:R-:W3:Y:S04]  /*11b0*/  LDG.E.128 R12, desc[UR12][R26.64] ;  /* 0x0000000c1a0c7981 */ /* 0x005ee8000c1e1d00 */
[----:B------:R-:W2:Y:S04]  /*11c0*/  LDG.E.128 R20, desc[UR12][R26.64+0x1000] ;  /* 0x0010000c1a147981 */ /* 0x000ea8000c1e1d00 */
[----:B------:R-:W4:Y:S04]  /*11d0*/  LDG.E.128 R16, desc[UR12][R26.64+0x2000] ;  /* 0x0020000c1a107981 */ /* 0x000f28000c1e1d00 */
[----:B------:R-:W5:Y:S01]  /*11e0*/  LDG.E.128 R8, desc[UR12][R26.64+0x3000] ;  /* 0x0030000c1a087981 */ /* 0x000f62000c1e1d00 */
[C---:B---3--:R-:W-:Y:S01]  /*11f0*/  FADD R12, -R2.reuse, R12 ;  /* 0x0000000c020c7221 */ /* 0x048fe20000000100 */
[C---:B------:R-:W-:Y:S01]  /*1200*/  FADD R13, -R2.reuse, R13 ;  /* 0x0000000d020d7221 */ /* 0x040fe20000000100 */
[C---:B------:R-:W-:Y:S01]  /*1210*/  FADD R14, -R2.reuse, R14 ;  /* 0x0000000e020e7221 */ /* 0x040fe20000000100 */
[----:B------:R-:W-:Y:S01]  /*1220*/  FADD R15, -R2, R15 ;  /* 0x0000000f020f7221 */ /* 0x000fe20000000100 */
[----:B------:R-:W-:Y:S01]  /*1230*/  FMUL R12, R12, 1.4426950216293334961 ;  /* 0x3fb8aa3b0c0c7820 */ /* 0x000fe20000400000 */
[----:B------:R-:W-:Y:S01]  /*1240*/  FMUL R13, R13, 1.4426950216293334961 ;  /* 0x3fb8aa3b0d0d7820 */ /* 0x000fe20000400000 */
[----:B------:R-:W-:Y:S01]  /*1250*/  FMUL R14, R14, 1.4426950216293334961 ;  /* 0x3fb8aa3b0e0e7820 */ /* 0x000fe20000400000 */
[----:B------:R-:W-:Y:S01]  /*1260*/  FMUL R15, R15, 1.4426950216293334961 ;  /* 0x3fb8aa3b0f0f7820 */ /* 0x000fe20000400000 */
[----:B--2---:R-:W-:Y:S01]  /*1270*/  FADD R20, -R2, R20 ;  /* 0x0000001402147221 */ /* 0x004fe20000000100 */
[----:B------:R-:W-:Y:S01]  /*1280*/  FSETP.GEU.AND P2, PT, R12, -126, PT ;  /* 0xc2fc00000c00780b */ /* 0x000fe20003f4e000 */
[C---:B------:R-:W-:Y:S01]  /*1290*/  FADD R21, -R2.reuse, R21 ;  /* 0x0000001502157221 */ /* 0x040fe20000000100 */
[----:B------:R-:W-:Y:S01]  /*12a0*/  FSETP.GEU.AND P3, PT, R13, -126, PT ;  /* 0xc2fc00000d00780b */ /* 0x000fe20003f6e000 */
[----:B------:R-:W-:Y:S01]  /*12b0*/  FADD R22, -R2, R22 ;  /* 0x0000001602167221 */ /* 0x000fe20000000100 */
[----:B------:R-:W-:-:S09]  /*12c0*/  FSETP.GEU.AND P4, PT, R15, -126, PT ;  /* 0xc2fc00000f00780b */ /* 0x000fd20003f8e000 */
[----:B------:R-:W-:Y:S02]  /*12d0*/  @!P2 FMUL R12, R12, 0.5 ;  /* 0x3f0000000c0ca820 */ /* 0x000fe40000400000 */
[----:B------:R-:W-:Y:S02]  /*12e0*/  @!P3 FMUL R13, R13, 0.5 ;  /* 0x3f0000000d0db820 */ /* 0x000fe40000400000 */
[----:B------:R0:W2:Y:S01]  /*12f0*/  MUFU.EX2 R25, R12 ;  /* 0x0000000c00197308 */ /* 0x0000a20000000800 */
[----:B------:R-:W-:-:S07]  /*1300*/  @!P4 FMUL R15, R15, 0.5 ;  /* 0x3f0000000f0fc820 */ /* 0x000fce0000400000 */
[----:B------:R-:W3:Y:S01]  /*1310*/  MUFU.EX2 R13, R13 ;  /* 0x0000000d000d7308 */ /* 0x000ee20000000800 */
[----:B0-----:R-:W-:Y:S01]  /*1320*/  FMUL R12, R20, 1.4426950216293334961 ;  /* 0x3fb8aa3b140c7820 */ /* 0x001fe20000400000 */
[----:B------:R-:W-:Y:S01]  /*1330*/  FMUL R20, R21, 1.4426950216293334961 ;  /* 0x3fb8aa3b15147820 */ /* 0x000fe20000400000 */
[----:B------:R-:W-:-:S03]  /*1340*/  FMUL R21, R22, 1.4426950216293334961 ;  /* 0x3fb8aa3b16157820 */ /* 0x000fc60000400000 */
[----:B------:R-:W-:Y:S02]  /*1350*/  FSETP.GEU.AND P5, PT, R12, -126, PT ;  /* 0xc2fc00000c00780b */ /* 0x000fe40003fae000 */
[----:B------:R-:W0:Y:S01]  /*1360*/  MUFU.EX2 R15, R15 ;  /* 0x0000000f000f7308 */ /* 0x000e220000000800 */
[----:B--2---:R-:W-:Y:S01]  /*1370*/  @!P2 FMUL R25, R25, R25 ;  /* 0x000000191919a220 */ /* 0x004fe20000400000 */
[----:B------:R-:W-:Y:S02]  /*1380*/  FSETP.GEU.AND P2, PT, R14, -126, PT ;  /* 0xc2fc00000e00780b */ /* 0x000fe40003f4e000 */
[----:B------:R-:W-:Y:S01]  /*1390*/  FSETP.GEU.AND P6, PT, R20, -126, PT ;  /* 0xc2fc00001400780b */ /* 0x000fe20003fce000 */
[----:B------:R-:W-:Y:S01]  /*13a0*/  FADD R24, R25, R24 ;  /* 0x0000001819187221 */ /* 0x000fe20000000000 */
[----:B---3--:R-:W-:Y:S01]  /*13b0*/  @!P3 FMUL R13, R13, R13 ;  /* 0x0000000d0d0db220 */ /* 0x008fe20000400000 */
[----:B------:R-:W-:-:S04]  /*13c0*/  FSETP.GEU.AND P3, PT, R21, -126, PT ;  /* 0xc2fc00001500780b */ /* 0x000fc80003f6e000 */
[----:B------:R-:W-:Y:S01]  /*13d0*/  @!P5 FMUL R12, R12, 0.5 ;  /* 0x3f0000000c0cd820 */ /* 0x000fe20000400000 */
[----:B------:R-:W-:Y:S01]  /*13e0*/  FADD R25, R24, R13 ;  /* 0x0000000d18197221 */ /* 0x000fe20000000000 */
[----:B------:R-:W-:Y:S02]  /*13f0*/  FADD R24, -R2, R23 ;  /* 0x0000001702187221 */ /* 0x000fe40000000100 */
[----:B------:R-:W-:Y:S01]  /*1400*/  @!P2 FMUL R14, R14, 0.5 ;  /* 0x3f0000000e0ea820 */ /* 0x000fe20000400000 */
[----:B------:R-:W2:Y:S01]  /*1410*/  MUFU.EX2 R13, R12 ;  /* 0x0000000c000d7308 */ /* 0x000ea20000000800 */
[----:B------:R-:W-:Y:S01]  /*1420*/  @!P6 FMUL R20, R20, 0.5 ;  /* 0x3f0000001414e820 */ /* 0x000fe20000400000 */
[----:B0-----:R-:W-:Y:S01]  /*1430*/  @!P4 FMUL R15, R15, R15 ;  /* 0x0000000f0f0fc220 */ /* 0x001fe20000400000 */
[----:B------:R-:W-:Y:S01]  /*1440*/  FMUL R24, R24, 1.4426950216293334961 ;  /* 0x3fb8aa3b18187820 */ /* 0x000fe20000400000 */
[----:B------:R-:W-:-:S04]  /*1450*/  @!P3 FMUL R21, R21, 0.5 ;  /* 0x3f0000001515b820 */ /* 0x000fc80000400000 */
[----:B------:R-:W0:Y:S08]  /*1460*/  MUFU.EX2 R14, R14 ;  /* 0x0000000e000e7308 */ /* 0x000e300000000800 */
[----:B------:R-:W3:Y:S01]  /*1470*/  MUFU.EX2 R22, R20 ;  /* 0x0000001400167308 */ /* 0x000ee20000000800 */
[----:B--2---:R-:W-:-:S07]  /*1480*/  @!P5 FMUL R13, R13, R13 ;  /* 0x0000000d0d0dd220 */ /* 0x004fce0000400000 */
[----:B------:R-:W2:Y:S01]  /*1490*/  MUFU.EX2 R23, R21 ;  /* 0x0000001500177308 */ /* 0x000ea20000000800 */
[----:B0-----:R-:W-:-:S04]  /*14a0*/  @!P2 FMUL R14, R14, R14 ;  /* 0x0000000e0e0ea220 */ /* 0x001fc80000400000 */
[----:B------:R-:W-:-:S04]  /*14b0*/  FADD R14, R25, R14 ;  /* 0x0000000e190e7221 */ /* 0x000fc80000000000 */
[----:B------:R-:W-:Y:S01]  /*14c0*/  FADD R14, R14, R15 ;  /* 0x0000000f0e0e7221 */ /* 0x000fe20000000000 */
[----:B---3--:R-:W-:-:S03]  /*14d0*/  @!P6 FMUL R22, R22, R22 ;  /* 0x000000161616e220 */ /* 0x008fc60000400000 */
[----:B------:R-:W-:Y:S02]  /*14e0*/  FADD R25, R14, R13 ;  /* 0x0000000d0e197221 */ /* 0x000fe40000000000 */
[----:B------:R-:W3:Y:S01]  /*14f0*/  LDG.E.128 R12, desc[UR12][R26.64+0x4000] ;  /* 0x0040000c1a0c7981 */ /* 0x000ee2000c1e1d00 */
[----:B------:R-:W-:Y:S01]  /*1500*/  FSETP.GEU.AND P2, PT, R24, -126, PT ;  /* 0xc2fc00001800780b */ /* 0x000fe20003f4e000 */
[C---:B----4-:R-:W-:Y:S01]  /*1510*/  FADD R16, -R2.reuse, R16 ;  /* 0x0000001002107221 */ /* 0x050fe20000000100 */
[----:B------:R-:W-:Y:S01]  /*1520*/  FADD R20, R25, R22 ;  /* 0x0000001619147221 */ /* 0x000fe20000000000 */
[----:B--2---:R-:W-:Y:S01]  /*1530*/  @!P3 FMUL R23, R23, R23 ;  /* 0x000000171717b220 */ /* 0x004fe20000400000 */
[----:B------:R-:W-:Y:S01]  /*1540*/  FADD R17, -R2, R17 ;  /* 0x0000001102117221 */ /* 0x000fe20000000100 */
[----:B------:R-:W-:Y:S01]  /*1550*/  FMUL R22, R16, 1.4426950216293334961 ;  /* 0x3fb8aa3b10167820 */ /* 0x000fe20000400000 */
[----:B------:R-:W-:Y:S01]  /*1560*/  FADD R18, -R2, R18 ;  /* 0x0000001202127221 */ /* 0x000fe20000000100 */
[----:B------:R-:W-:Y:S01]  /*1570*/  FADD R16, R20, R23 ;  /* 0x0000001714107221 */ /* 0x000fe20000000000 */
[----:B------:R-:W-:Y:S01]  /*1580*/  FMUL R20, R17, 1.4426950216293334961 ;  /* 0x3fb8aa3b11147820 */ /* 0x000fe20000400000 */
[----:B------:R-:W-:Y:S01]  /*1590*/  FADD R19, -R2, R19 ;  /* 0x0000001302137221 */ /* 0x000fe20000000100 */
[----:B------:R-:W-:Y:S01]  /*15a0*/  FSETP.GEU.AND P6, PT, R22, -126, PT ;  /* 0xc2fc00001600780b */ /* 0x000fe20003fce000 */
[----:B------:R-:W-:Y:S01]  /*15b0*/  FMUL R21, R18, 1.4426950216293334961 ;  /* 0x3fb8aa3b12157820 */ /* 0x000fe20000400000 */
[----:B-----5:R-:W-:Y:S01]  /*15c0*/  FADD R8, -R2, R8 ;  /* 0x0000000802087221 */ /* 0x020fe20000000100 */
[----:B------:R-:W-:Y:S01]  /*15d0*/  @!P2 FMUL R24, R24, 0.5 ;  /* 0x3f0000001818a820 */ /* 0x000fe20000400000 */
[----:B------:R-:W-:Y:S01]  /*15e0*/  FSETP.GEU.AND P5, PT, R20, -126, PT ;  /* 0xc2fc00001400780b */ /* 0x000fe20003fae000 */
[----:B------:R-:W-:Y:S01]  /*15f0*/  FMUL R25, R19, 1.4426950216293334961 ;  /* 0x3fb8aa3b13197820 */ /* 0x000fe20000400000 */
[----:B------:R-:W-:Y:S01]  /*1600*/  FSETP.GEU.AND P3, PT, R21, -126, PT ;  /* 0xc2fc00001500780b */ /* 0x000fe20003f6e000 */
[----:B------:R-:W0:Y:S01]  /*1610*/  MUFU.EX2 R17, R24 ;  /* 0x0000001800117308 */ /* 0x000e220000000800 */
[----:B------:R-:W-:Y:S01]  /*1620*/  FMUL R8, R8, 1.4426950216293334961 ;  /* 0x3fb8aa3b08087820 */ /* 0x000fe20000400000 */
[----:B------:R-:W-:Y:S01]  /*1630*/  FADD R37, -R2, R9 ;  /* 0x0000000902257221 */ /* 0x000fe20000000100 */
[----:B------:R-:W-:-:S03]  /*1640*/  FSETP.GEU.AND P4, PT, R25, -126, PT ;  /* 0xc2fc00001900780b */ /* 0x000fc60003f8e000 */
[----:B------:R-:W-:-:S04]  /*1650*/  @!P6 FMUL R22, R22, 0.5 ;  /* 0x3f0000001616e820 */ /* 0x000fc80000400000 */
[----:B------:R-:W-:Y:S02]  /*1660*/  @!P5 FMUL R20, R20, 0.5 ;  /* 0x3f0000001414d820 */ /* 0x000fe40000400000 */
[----:B------:R-:W2:Y:S01]  /*1670*/  MUFU.EX2 R22, R22 ;  /* 0x0000001600167308 */ /* 0x000ea20000000800 */
[----:B------:R-:W-:-:S03]  /*1680*/  @!P3 FMUL R21, R21, 0.5 ;  /* 0x3f0000001515b820 */ /* 0x000fc60000400000 */
[----:B------:R-:W-:Y:S01]  /*1690*/  @!P4 FMUL R25, R25, 0.5 ;  /* 0x3f0000001919c820 */ /* 0x000fe20000400000 */
[----:B0-----:R-:W-:Y:S01]  /*16a0*/  @!P2 FMUL R17, R17, R17 ;  /* 0x000000111111a220 */ /* 0x001fe20000400000 */
[----:B------:R-:W-:Y:S02]  /*16b0*/  FSETP.GEU.AND P2, PT, R8, -126, PT ;  /* 0xc2fc00000800780b */ /* 0x000fe40003f4e000 */
[----:B------:R-:W0:Y:S01]  /*16c0*/  MUFU.EX2 R20, R20 ;  /* 0x0000001400147308 */ /* 0x000e220000000800 */
[----:B------:R-:W-:Y:S02]  /*16d0*/  FADD R23, R16, R17 ;  /* 0x0000001110177221 */ /* 0x000fe40000000000 */
[----:B------:R-:W4:Y:S05]  /*16e0*/  LDG.E.128 R16, desc[UR12][R26.64+0x5000] ;  /* 0x0050000c1a107981 */ /* 0x000f2a000c1e1d00 */
[----:B------:R-:W5:Y:S01]  /*16f0*/  MUFU.EX2 R21, R21 ;  /* 0x0000001500157308 */ /* 0x000f620000000800 */
[----:B--2---:R-:W-:-:S02]  /*1700*/  @!P6 FMUL R22, R22, R22 ;  /* 0x000000161616e220 */ /* 0x004fc40000400000 */
[----:B------:R-:W-:Y:S02]  /*1710*/  @!P2 FMUL R8, R8, 0.5 ;  /* 0x3f0000000808a820 */ /* 0x000fe40000400000 */
[----:B------:R-:W-:-:S03]  /*1720*/  FADD R23, R23, R22 ;  /* 0x0000001617177221 */ /* 0x000fc60000000000 */
[----:B------:R-:W2:Y:S01]  /*1730*/  MUFU.EX2 R9, R25 ;  /* 0x0000001900097308 */ /* 0x000ea20000000800 */
[----:B0-----:R-:W-:-:S07]  /*1740*/  @!P5 FMUL R20, R20, R20 ;  /* 0x000000141414d220 */ /* 0x001fce0000400000 */
[----:B------:R-:W0:Y:S01]  /*1750*/  MUFU.EX2 R22, R8 ;  /* 0x0000000800167308 */ /* 0x000e220000000800 */
[----:B------:R-:W-:Y:S01]  /*1760*/  FADD R10, -R2, R10 ;  /* 0x0000000a020a7221 */ /* 0x000fe20000000100 */
[----:B------:R-:W-:Y:S01]  /*1770*/  FMUL R37, R37, 1.4426950216293334961 ;  /* 0x3fb8aa3b25257820 */ /* 0x000fe20000400000 */
[----:B------:R-:W-:Y:S01]  /*1780*/  FADD R20, R23, R20 ;  /* 0x0000001417147221 */ /* 0x000fe20000000000 */
[----:B-----5:R-:W-:Y:S01]  /*1790*/  @!P3 FMUL R21, R21, R21 ;  /* 0x000000151515b220 */ /* 0x020fe20000400000 */
[----:B------:R-:W-:Y:S02]  /*17a0*/  FMUL R10, R10, 1.4426950216293334961 ;  /* 0x3fb8aa3b0a0a7820 */ /* 0x000fe40000400000 */
[----:B------:R-:W-:Y:S01]  /*17b0*/  FSETP.GEU.AND P5, PT, R37, -126, PT ;  /* 0xc2fc00002500780b */ /* 0x000fe20003fae000 */
[----:B------:R-:W-:Y:S01]  /*17c0*/  FADD R20, R20, R21 ;  /* 0x0000001514147221 */ /* 0x000fe20000000000 */
[----:B--2---:R-:W-:Y:S01]  /*17d0*/  @!P4 FMUL R9, R9, R9 ;  /* 0x000000090909c220 */ /* 0x004fe20000400000 */
[----:B------:R-:W-:-:S03]  /*17e0*/  FSETP.GEU.AND P3, PT, R10, -126, PT ;  /* 0xc2fc00000a00780b */ /* 0x000fc60003f6e000 */
[----:B------:R-:W-:Y:S01]  /*17f0*/  FADD R9, R20, R9 ;  /* 0x0000000914097221 */ /* 0x000fe20000000000 */
[----:B0-----:R-:W-:-:S04]  /*1800*/  @!P2 FMUL R22, R22, R22 ;  /* 0x000000161616a220 */ /* 0x001fc80000400000 */
[----:B------:R-:W-:Y:S02]  /*1810*/  FADD R9, R9, R22 ;  /* 0x0000001609097221 */ /* 0x000fe40000000000 */
[----:B------:R-:W2:Y:S01]  /*1820*/  LDG.E.128 R20, desc[UR12][R26.64+0x6000] ;  /* 0x0060000c1a147981 */ /* 0x000ea2000c1e1d00 */
[----:B------:R-:W-:Y:S02]  /*1830*/  @!P5 FMUL R37, R37, 0.5 ;  /* 0x3f0000002525d820 */ /* 0x000fe40000400000 */
[----:B------:R-:W-:Y:S02]  /*1840*/  @!P3 FMUL R10, R10, 0.5 ;  /* 0x3f0000000a0ab820 */ /* 0x000fe40000400000 */
[----:B------:R-:W0:Y:S08]  /*1850*/  MUFU.EX2 R8, R37 ;  /* 0x0000002500087308 */ /* 0x000e300000000800 */
[----:B------:R-:W5:Y:S01]  /*1860*/  MUFU.EX2 R25, R10 ;  /* 0x0000000a00197308 */ /* 0x000f620000000800 */
[----:B0-----:R-:W-:-:S04]  /*1870*/  @!P5 FMUL R8, R8, R8 ;  /* 0x000000080808d220 */ /* 0x001fc80000400000 */
[----:B------:R-:W-:Y:S01]  /*1880*/  FADD R8, R9, R8 ;  /* 0x0000000809087221 */ /* 0x000fe20000000000 */
[----:B-----5:R-:W-:-:S04]  /*1890*/  @!P3 FMUL R25, R25, R25 ;  /* 0x000000191919b220 */ /* 0x020fc80000400000 */
[----:B------:R-:W-:Y:S02]  /*18a0*/  FADD R8, R8, R25 ;  /* 0x0000001908087221 */ /* 0x000fe40000000000 */
[----:B------:R-:W5:Y:S01]  /*18b0*/  LDG.E.128 R24, desc[UR12][R26.64+0x7000] ;  /* 0x0070000c1a187981 */ /* 0x000f62000c1e1d00 */
[----:B------:R-:W-:-:S04]  /*18c0*/  FADD R11, -R2, R11 ;  /* 0x0000000b020b7221 */ /* 0x000fc80000000100 */
[----:B------:R-:W-:-:S05]  /*18d0*/  FMUL R11, R11, 1.4426950216293334961 ;  /* 0x3fb8aa3b0b0b7820 */ /* 0x000fca0000400000 */
[----:B------:R-:W-:-:S13]  /*18e0*/  FSETP.GEU.AND P2, PT, R11, -126, PT ;  /* 0xc2fc00000b00780b */ /* 0x000fda0003f4e000 */
[----:B------:R-:W-:-:S04]  /*18f0*/  @!P2 FMUL R11, R11, 0.5 ;  /* 0x3f0000000b0ba820 */ /* 0x000fc80000400000 */
[----:B------:R-:W0:Y:S02]  /*1900*/  MUFU.EX2 R37, R11 ;  /* 0x0000000b00257308 */ /* 0x000e240000000800 */
[----:B0-----:R-:W-:-:S04]  /*1910*/  @!P2 FMUL R37, R37, R37 ;  /* 0x000000252525a220 */ /* 0x001fc80000400000 */
[----:B------:R-:W-:Y:S01]  /*1920*/  FADD R8, R8, R37 ;  /* 0x0000002508087221 */ /* 0x000fe20000000000 */
[----:B---3--:R-:W-:-:S04]  /*1930*/  FADD R12, -R2, R12 ;  /* 0x0000000c020c7221 */ /* 0x008fc80000000100 */
[----:B------:R-:W-:-:S05]  /*1940*/  FMUL R12, R12, 1.4426950216293334961 ;  /* 0x3fb8aa3b0c0c7820 */ /* 0x000fca0000400000 */
[----:B------:R-:W-:-:S13]  /*1950*/  FSETP.GEU.AND P3, PT, R12, -126, PT ;  /* 0xc2fc00000c00780b */ /* 0x000fda0003f6e000 */
[----:B------:R-:W-:-:S04]  /*1960*/  @!P3 FMUL R12, R12, 0.5 ;  /* 0x3f0000000c0cb820 */ /* 0x000fc80000400000 */
[----:B------:R-:W0:Y:S01]  /*1970*/  MUFU.EX2 R9, R12 ;  /* 0x0000000c00097308 */ /* 0x000e220000000800 */
[C---:B------:R-:W-:Y:S01]  /*1980*/  FADD R13, -R2.reuse, R13 ;  /* 0x0000000d020d7221 */ /* 0x040fe20000000100 */
[----:B------:R-:W-:-:S03]  /*1990*/  FADD R14, -R2, R14 ;  /* 0x0000000e020e7221 */ /* 0x000fc60000000100 */
[----:B------:R-:W-:Y:S01]  /*19a0*/  FMUL R10, R13, 1.4426950216293334961 ;  /* 0x3fb8aa3b0d0a7820 */ /* 0x000fe20000400000 */
[----:B------:R-:W-:-:S04]  /*19b0*/  FADD R15, -R2, R15 ;  /* 0x0000000f020f7221 */ /* 0x000fc80000000100 */
[----:B------:R-:W-:Y:S01]  /*19c0*/  FSETP.GEU.AND P2, PT, R10, -126, PT ;  /* 0xc2fc00000a00780b */ /* 0x000fe20003f4e000 */
[----:B0-----:R-:W-:-:S04]  /*19d0*/  @!P3 FMUL R9, R9, R9 ;  /* 0x000000090909b220 */ /* 0x001fc80000400000 */
[----:B------:R-:W-:Y:S01]  /*19e0*/  FADD R9, R8, R9 ;  /* 0x0000000908097221 */ /* 0x000fe20000000000 */
[----:B------:R-:W-:Y:S01]  /*19f0*/  FMUL R8, R14, 1.4426950216293334961 ;  /* 0x3fb8aa3b0e087820 */ /* 0x000fe20000400000 */
[----:B----4-:R-:W-:Y:S01]  /*1a00*/  FADD R16, -R2, R16 ;  /* 0x0000001002107221 */ /* 0x010fe20000000100 */
[----:B------:R-:W-:-:S03]  /*1a10*/  FMUL R12, R15, 1.4426950216293334961 ;  /* 0x3fb8aa3b0f0c7820 */ /* 0x000fc60000400000 */
[----:B------:R-:W-:Y:S01]  /*1a20*/  FSETP.GEU.AND P3, PT, R8, -126, PT ;  /* 0xc2fc00000800780b */ /* 0x000fe20003f6e000 */
[----:B------:R-:W-:Y:S01]  /*1a30*/  FMUL R11, R16, 1.4426950216293334961 ;  /* 0x3fb8aa3b100b7820 */ /* 0x000fe20000400000 */
[----:B------:R-:W-:Y:S01]  /*1a40*/  FADD R17, -R2, R17 ;  /* 0x0000001102117221 */ /* 0x000fe20000000100 */
[----:B------:R-:W-:Y:S01]  /*1a50*/  @!P2 FMUL R10, R10, 0.5 ;  /* 0x3f0000000a0aa820 */ /* 0x000fe20000400000 */
[----:B------:R-:W-:Y:S02]  /*1a60*/  FSETP.GEU.AND P4, PT, R12, -126, PT ;  /* 0xc2fc00000c00780b */ /* 0x000fe40003f8e000 */
[----:B------:R-:W-:Y:S01]  /*1a70*/  FSETP.GEU.AND P5, PT, R11, -126, PT ;  /* 0xc2fc00000b00780b */ /* 0x000fe20003fae000 */
[----:B------:R-:W-:Y:S01]  /*1a80*/  FMUL R15, R17, 1.4426950216293334961 ;  /* 0x3fb8aa3b110f7820 */ /* 0x000fe20000400000 */
[----:B------:R-:W0:Y:S04]  /*1a90*/  MUFU.EX2 R14, R10 ;  /* 0x0000000a000e7308 */ /* 0x000e280000000800 */
[----:B------:R-:W-:Y:S01]  /*1aa0*/  FSETP.GEU.AND P6, PT, R15, -126, PT ;  /* 0xc2fc00000f00780b */ /* 0x000fe20003fce000 */
[----:B------:R-:W-:Y:S01]  /*1ab0*/  @!P3 FMUL R8, R8, 0.5 ;  /* 0x3f0000000808b820 */ /* 0x000fe20000400000 */
[----:B------:R-:W-:-:S03]  /*1ac0*/  FADD R18, -R2, R18 ;  /* 0x0000001202127221 */ /* 0x000fc60000000100 */
[----:B------:R-:W-:Y:S02]  /*1ad0*/  @!P4 FMUL R12, R12, 0.5 ;  /* 0x3f0000000c0cc820 */ /* 0x000fe40000400000 */
[----:B------:R-:W3:Y:S01]  /*1ae0*/  MUFU.EX2 R8, R8 ;  /* 0x0000000800087308 */ /* 0x000ee20000000800 */
[----:B------:R-:W-:Y:S01]  /*1af0*/  @!P5 FMUL R11, R11, 0.5 ;  /* 0x3f0000000b0bd820 */ /* 0x000fe20000400000 */
[----:B------:R-:W-:Y:S01]  /*1b00*/  FMUL R13, R18, 1.4426950216293334961 ;  /* 0x3fb8aa3b120d7820 */ /* 0x000fe20000400000 */
[----:B------:R-:W-:-:S05]  /*1b10*/  FADD R19, -R2, R19 ;  /* 0x0000001302137221 */ /* 0x000fca0000000100 */
[----:B------:R-:W4:Y:S01]  /*1b20*/  MUFU.EX2 R10, R12 ;  /* 0x0000000c000a7308 */ /* 0x000f220000000800 */
[----:B0-----:R-:W-:Y:S01]  /*1b30*/  @!P2 FMUL R14, R14, R14 ;  /* 0x0000000e0e0ea220 */ /* 0x001fe20000400000 */
[----:B------:R-:W-:Y:S01]  /*1b40*/  @!P6 FMUL R15, R15, 0.5 ;  /* 0x3f0000000f0fe820 */ /* 0x000fe20000400000 */
[----:B------:R-:W-:-:S05]  /*1b50*/  FSETP.GEU.AND P2, PT, R13, -126, PT ;  /* 0xc2fc00000d00780b */ /* 0x000fca0003f4e000 */
[----:B------:R-:W0:Y:S01]  /*1b60*/  MUFU.EX2 R11, R11 ;  /* 0x0000000b000b7308 */ /* 0x000e220000000800 */
[----:B------:R-:W-:Y:S01]  /*1b70*/  FADD R9, R9, R14 ;  /* 0x0000000e09097221 */ /* 0x000fe20000000000 */
[----:B------:R-:W-:Y:S01]  /*1b80*/  FMUL R14, R19, 1.4426950216293334961 ;  /* 0x3fb8aa3b130e7820 */ /* 0x000fe20000400000 */
[----:B--2---:R-:W-:-:S05]  /*1b90*/  FADD R20, -R2, R20 ;  /* 0x0000001402147221 */ /* 0x004fca0000000100 */
[----:B------:R-:W2:Y:S01]  /*1ba0*/  MUFU.EX2 R12, R15 ;  /* 0x0000000f000c7308 */ /* 0x000ea20000000800 */
[----:B---3--:R-:W-:Y:S01]  /*1bb0*/  @!P3 FMUL R8, R8, R8 ;  /* 0x000000080808b220 */ /* 0x008fe20000400000 */
[----:B------:R-:W-:Y:S01]  /*1bc0*/  FMUL R17, R20, 1.4426950216293334961 ;  /* 0x3fb8aa3b14117820 */ /* 0x000fe20000400000 */
[----:B------:R-:W-:Y:S01]  /*1bd0*/  FADD R21, -R2, R21 ;  /* 0x0000001502157221 */ /* 0x000fe20000000100 */
[----:B------:R-:W-:Y:S01]  /*1be0*/  FSETP.GEU.AND P3, PT, R14, -126, PT ;  /* 0xc2fc00000e00780b */ /* 0x000fe20003f6e000 */
[----:B----4-:R-:W-:Y:S01]  /*1bf0*/  @!P4 FMUL R10, R10, R10 ;  /* 0x0000000a0a0ac220 */ /* 0x010fe20000400000 */
[----:B------:R-:W-:Y:S01]  /*1c00*/  FADD R22, -R2, R22 ;  /* 0x0000001602167221 */ /* 0x000fe20000000100 */
[----:B------:R-:W-:Y:S01]  /*1c10*/  FMUL R18, R21, 1.4426950216293334961 ;  /* 0x3fb8aa3b15127820 */ /* 0x000fe20000400000 */
[----:B------:R-:W-:Y:S01]  /*1c20*/  FSETP.GEU.AND P4, PT, R17, -126, PT ;  /* 0xc2fc00001100780b */ /* 0x000fe20003f8e000 */
[----:B------:R-:W-:Y:S01]  /*1c30*/  @!P2 FMUL R13, R13, 0.5 ;  /* 0x3f0000000d0da820 */ /* 0x000fe20000400000 */
[----:B0-----:R-:W-:Y:S01]  /*1c40*/  @!P5 FMUL R11, R11, R11 ;  /* 0x0000000b0b0bd220 */ /* 0x001fe20000400000 */
[----:B------:R-:W-:Y:S01]  /*1c50*/  FMUL R19, R22, 1.4426950216293334961 ;  /* 0x3fb8aa3b16137820 */ /* 0x000fe20000400000 */
[----:B------:R-:W-:-:S03]  /*1c60*/  FSETP.GEU.AND P5, PT, R18, -126, PT ;  /* 0xc2fc00001200780b */ /* 0x000fc60003fae000 */
[----:B------:R-:W0:Y:S01]  /*1c70*/  MUFU.EX2 R13, R13 ;  /* 0x0000000d000d7308 */ /* 0x000e220000000800 */
[----:B--2---:R-:W-:Y:S01]  /*1c80*/  @!P6 FMUL R12, R12, R12 ;  /* 0x0000000c0c0ce220 */ /* 0x004fe20000400000 */
[----:B------:R-:W-:Y:S01]  /*1c90*/  FSETP.GEU.AND P6, PT, R19, -126, PT ;  /* 0xc2fc00001300780b */ /* 0x000fe20003fce000 */
[----:B------:R-:W-:-:S03]  /*1ca0*/  @!P3 FMUL R14, R14, 0.5 ;  /* 0x3f0000000e0eb820 */ /* 0x000fc60000400000 */
[----:B------:R-:W-:Y:S01]  /*1cb0*/  @!P4 FMUL R17, R17, 0.5 ;  /* 0x3f0000001111c820 */ /* 0x000fe20000400000 */
[----:B------:R-:W-:Y:S02]  /*1cc0*/  FADD R23, -R2, R23 ;  /* 0x0000001702177221 */ /* 0x000fe40000000100 */
[----:B------:R-:W2:Y:S01]  /*1cd0*/  MUFU.EX2 R14, R14 ;  /* 0x0000000e000e7308 */ /* 0x000ea20000000800 */
[----:B------:R-:W-:Y:S01]  /*1ce0*/  @!P5 FMUL R18, R18, 0.5 ;  /* 0x3f0000001212d820 */ /* 0x000fe20000400000 */
[----:B------:R-:W-:Y:S01]  /*1cf0*/  FADD R21, R9, R8 ;  /* 0x0000000809157221 */ /* 0x000fe20000000000 */
[----:B------:R-:W-:-:S05]  /*1d00*/  FMUL R16, R23, 1.4426950216293334961 ;  /* 0x3fb8aa3b17107820 */ /* 0x000fca0000400000 */
[----:B------:R-:W3:Y:S01]  /*1d10*/  MUFU.EX2 R15, R17 ;  /* 0x00000011000f7308 */ /* 0x000ee20000000800 */
[----:B------:R-:W-:Y:S01]  /*1d20*/  @!P6 FMUL R19, R19, 0.5 ;  /* 0x3f0000001313e820 */ /* 0x000fe20000400000 */
[----:B-----5:R-:W-:Y:S01]  /*1d30*/  FADD R24, -R2, R24 ;  /* 0x0000001802187221 */ /* 0x020fe20000000100 */
[----:B0-----:R-:W-:-:S05]  /*1d40*/  @!P2 FMUL R13, R13, R13 ;  /* 0x0000000d0d0da220 */ /* 0x001fca0000400000 */
[----:B------:R-:W0:Y:S01]  /*1d50*/  MUFU.EX2 R8, R18 ;  /* 0x0000001200087308 */ /* 0x000e220000000800 */
[----:B------:R-:W-:Y:S01]  /*1d60*/  FADD R25, -R2, R25 ;  /* 0x0000001902197221 */ /* 0x000fe20000000100 */
[----:B------:R-:W-:Y:S01]  /*1d70*/  FSETP.GEU.AND P2, PT, R16, -126, PT ;  /* 0xc2fc00001000780b */ /* 0x000fe20003f4e000 */
[----:B------:R-:W-:Y:S01]  /*1d80*/  FMUL R9, R24, 1.4426950216293334961 ;  /* 0x3fb8aa3b18097820 */ /* 0x000fe20000400000 */
[----:B------:R-:W-:Y:S01]  /*1d90*/  FADD R20, R21, R10 ;  /* 0x0000000a15147221 */ /* 0x000fe20000000000 */
[----:B------:R-:W-:-:S03]  /*1da0*/  FMUL R10, R25, 1.4426950216293334961 ;  /* 0x3fb8aa3b190a7820 */ /* 0x000fc60000400000 */
[----:B------:R-:W4:Y:S01]  /*1db0*/  MUFU.EX2 R19, R19 ;  /* 0x0000001300137308 */ /* 0x000f220000000800 */
[----:B------:R-:W-:Y:S01]  /*1dc0*/  FADD R26, -R2, R26 ;  /* 0x0000001a021a7221 */ /* 0x000fe20000000100 */
[----:B--2---:R-:W-:Y:S01]  /*1dd0*/  @!P3 FMUL R14, R14, R14 ;  /* 0x0000000e0e0eb220 */ /* 0x004fe20000400000 */
[----:B------:R-:W-:Y:S01]  /*1de0*/  FSETP.GEU.AND P3, PT, R9, -126, PT ;  /* 0xc2fc00000900780b */ /* 0x000fe20003f6e000 */
[----:B---3--:R-:W-:Y:S01]  /*1df0*/  @!P4 FMUL R15, R15, R15 ;  /* 0x0000000f0f0fc220 */ /* 0x008fe20000400000 */
[----:B------:R-:W-:Y:S01]  /*1e00*/  FMUL R26, R26, 1.4426950216293334961 ;  /* 0x3fb8aa3b1a1a7820 */ /* 0x000fe20000400000 */
[----:B------:R-:W-:Y:S01]  /*1e10*/  FSETP.GEU.AND P4, PT, R10, -126, PT ;  /* 0xc2fc00000a00780b */ /* 0x000fe20003f8e000 */
[----:B------:R-:W-:Y:S01]  /*1e20*/  FADD R27, -R2, R27 ;  /* 0x0000001b021b7221 */ /* 0x000fe20000000100 */
[----:B------:R-:W-:Y:S01]  /*1e30*/  FADD R11, R20, R11 ;  /* 0x0000000b140b7221 */ /* 0x000fe20000000000 */
[----:B0-----:R-:W-:Y:S01]  /*1e40*/  @!P5 FMUL R8, R8, R8 ;  /* 0x000000080808d220 */ /* 0x001fe20000400000 */
[----:B------:R-:W-:Y:S01]  /*1e50*/  FSETP.GEU.AND P5, PT, R26, -126, PT ;  /* 0xc2fc00001a00780b */ /* 0x000fe20003fae000 */
[----:B------:R-:W-:Y:S01]  /*1e60*/  @!P2 FMUL R16, R16, 0.5 ;  /* 0x3f0000001010a820 */ /* 0x000fe20000400000 */
[----:B------:R-:W-:Y:S01]  /*1e70*/  FMUL R27, R27, 1.4426950216293334961 ;  /* 0x3fb8aa3b1b1b7820 */ /* 0x000fe20000400000 */
[----:B------:R-:W-:Y:S01]  /*1e80*/  FADD R12, R11, R12 ;  /* 0x0000000c0b0c7221 */ /* 0x000fe20000000000 */
[----:B----4-:R-:W-:-:S03]  /*1e90*/  @!P6 FMUL R19, R19, R19 ;  /* 0x000000131313e220 */ /* 0x010fc60000400000 */
[----:B------:R-:W-:Y:S01]  /*1ea0*/  FSETP.GEU.AND P6, PT, R27, -126, PT ;  /* 0xc2fc00001b00780b */ /* 0x000fe20003fce000 */
[----:B------:R-:W0:Y:S01]  /*1eb0*/  MUFU.EX2 R16, R16 ;  /* 0x0000001000107308 */ /* 0x000e220000000800 */
[----:B------:R-:W-:Y:S01]  /*1ec0*/  @!P3 FMUL R9, R9, 0.5 ;  /* 0x3f0000000909b820 */ /* 0x000fe20000400000 */
[----:B------:R-:W-:Y:S01]  /*1ed0*/  FADD R13, R12, R13 ;  /* 0x0000000d0c0d7221 */ /* 0x000fe20000000000 */
[----:B------:R-:W-:Y:S02]  /*1ee0*/  @!P4 FMUL R10, R10, 0.5 ;  /* 0x3f0000000a0ac820 */ /* 0x000fe40000400000 */
[----:B------:R-:W-:Y:S01]  /*1ef0*/  @!P5 FMUL R26, R26, 0.5 ;  /* 0x3f0000001a1ad820 */ /* 0x000fe20000400000 */
[----:B------:R-:W-:Y:S02]  /*1f00*/  FADD R14, R13, R14 ;  /* 0x0000000e0d0e7221 */ /* 0x000fe40000000000 */
[----:B------:R-:W2:Y:S02]  /*1f10*/  MUFU.EX2 R18, R9 ;  /* 0x0000000900127308 */ /* 0x000ea40000000800 */
[----:B------:R-:W-:-:S02]  /*1f20*/  FADD R15, R14, R15 ;  /* 0x0000000f0e0f7221 */ /* 0x000fc40000000000 */
[----:B------:R-:W-:-:S04]  /*1f30*/  @!P6 FMUL R27, R27, 0.5 ;  /* 0x3f0000001b1be820 */ /* 0x000fc80000400000 */
[----:B------:R-:W3:Y:S01]  /*1f40*/  MUFU.EX2 R10, R10 ;  /* 0x0000000a000a7308 */ /* 0x000ee20000000800 */
[----:B------:R-:W-:Y:S01]  /*1f50*/  FADD R8, R15, R8 ;  /* 0x000000080f087221 */ /* 0x000fe20000000000 */
[----:B0-----:R-:W-:-:S06]  /*1f60*/  @!P2 FMUL R16, R16, R16 ;  /* 0x000000101010a220 */ /* 0x001fcc0000400000 */
[----:B------:R-:W0:Y:S01]  /*1f70*/  MUFU.EX2 R26, R26 ;  /* 0x0000001a001a7308 */ /* 0x000e220000000800 */
[----:B------:R-:W-:Y:S01]  /*1f80*/  FADD R19, R8, R19 ;  /* 0x0000001308137221 */ /* 0x000fe20000000000 */
[----:B------:R-:W-:Y:S01]  /*1f90*/  IADD3 R35, PT, PT, R35, 0x8, RZ ;  /* 0x0000000823237810 */ /* 0x000fe20007ffe0ff */
[----:B--2---:R-:W-:-:S05]  /*1fa0*/  @!P3 FMUL R18, R18, R18 ;  /* 0x000000121212b220 */ /* 0x004fca0000400000 */
[----:B------:R-:W2:Y:S01]  /*1fb0*/  MUFU.EX2 R24, R27 ;  /* 0x0000001b00187308 */ /* 0x000ea20000000800 */
[----:B------:R-:W-:Y:S01]  /*1fc0*/  FADD R19, R19, R16 ;  /* 0x0000001013137221 */ /* 0x000fe20000000000 */
[----:B------:R-:W-:Y:S01]  /*1fd0*/  ISETP.NE.AND P2, PT, R35, RZ, PT ;  /* 0x000000ff2300720c */ /* 0x000fe20003f45270 */
[----:B---3--:R-:W-:Y:S02]  /*1fe0*/  @!P4 FMUL R10, R10, R10 ;  /* 0x0000000a0a0ac220 */ /* 0x008fe40000400000 */
[----:B------:R-:W-:-:S04]  /*1ff0*/  FADD R19, R19, R18 ;  /* 0x0000001213137221 */ /* 0x000fc80000000000 */
[----:B------:R-:W-:Y:S01]  /*2000*/  FADD R19, R19, R10 ;  /* 0x0000000a13137221 */ /* 0x000fe20000000000 */
[----:B0-----:R-:W-:-:S04]  /*2010*/  @!P5 FMUL R26, R26, R26 ;  /* 0x0000001a1a1ad220 */ /* 0x001fc80000400000 */
[----:B------:R-:W-:Y:S01]  /*2020*/  FADD R19, R19, R26 ;  /* 0x0000001a13137221 */ /* 0x000fe20000000000 */
[----:B--2---:R-:W-:Y:S01]  /*2030*/  @!P6 FMUL R24, R24, R24 ;  /* 0x000000181818e220 */ /* 0x004fe20000400000 */
[----:B------:R-:W-:Y:S02]  /*2040*/  IADD3 R32, PT, PT, R32, 0x800, RZ ;  /* 0x0000080020207810 */ /* 0x000fe40007ffe0ff */
[----:B------:R-:W-:Y:S01]  /*2050*/  IADD3 R36, PT, PT, R36, 0x2000, RZ ;  /* 0x0000200024247810 */ /* 0x000fe20007ffe0ff */
[----:B------:R-:W-:Y:S01]  /*2060*/  FADD R24, R19, R24 ;  /* 0x0000001813187221 */ /* 0x000fe20000000000 */
[----:B------:R-:W-:Y:S06]  /*2070*/  @P2 BRA `(.L_x_45) ;  /* 0xfffffff000442947 */ /* 0x000fec000383ffff */
.L_x_44:
[----:B------:R-:W-:Y:S05]  /*2080*/  BSYNC.RECONVERGENT B1 ;  /* 0x0000000000017941 */ /* 0x000fea0003800200 */
.L_x_43:
[----:B------:R-:W-:Y:S05]  /*2090*/  @!P1 BRA `(.L_x_42) ;  /* 0x0000000c00889947 */ /* 0x000fea0003800000 */
[----:B------:R-:W-:Y:S01]  /*20a0*/  ISETP.GE.U32.AND P2, PT, R33, 0x4, PT ;  /* 0x000000042100780c */ /* 0x000fe20003f46070 */
[----:B------:R-:W-:Y:S01]  /*20b0*/  BSSY.RECONVERGENT B1, `(.L_x_46) ;  /* 0x000007b000017945 */ /* 0x000fe20003800200 */
[----:B------:R-:W-:-:S11]  /*20c0*/  LOP3.LUT P1, R34, R34, 0x3, RZ, 0xc0, !PT ;  /* 0x0000000322227812 */ /* 0x000fd6000782c0ff */
[----:B------:R-:W-:Y:S05]  /*20d0*/  @!P2 BRA `(.L_x_47) ;  /* 0x0000000400e0a947 */ /* 0x000fea0003800000 */
[----:B------:R-:W4:Y:S01]  /*20e0*/  LDC.64 R26, c[0x0][0x380] ;  /* 0x0000e000ff1a7b82 */ /* 0x000f220000000a00 */
[----:B------:R-:W-:-:S05]  /*20f0*/  LEA R9, R32, R29, 0x2 ;  /* 0x0000001d20097211 */ /* 0x000fca00078e10ff */
[----:B----4-:R-:W-:-:S05]  /*2100*/  IMAD.WIDE R26, R9, 0x4, R26 ;  /* 0x00000004091a7825 */ /* 0x010fca00078e021a */
[----:B0-----:R-:W3:Y:S04]  /*2110*/  LDG.E.128 R8, desc[UR12][R26.64] ;  /* 0x0000000c1a087981 */ /* 0x001ee8000c1e1d00 */
[----:B--2---:R-:W2:Y:S04]  /*2120*/  LDG.E.128 R12, desc[UR12][R26.64+0x1000] ;  /* 0x0010000c1a0c7981 */ /* 0x004ea8000c1e1d00 */
[----:B------:R-:W4:Y:S04]  /*2130*/  LDG.E.128 R16, desc[UR12][R26.64+0x2000] ;  /* 0x0020000c1a107981 */ /* 0x000f28000c1e1d00 */
[----:B------:R0:W5:Y:S01]  /*2140*/  LDG.E.128 R20, desc[UR12][R26.64+0x3000] ;  /* 0x0030000c1a147981 */ /* 0x000162000c1e1d00 */
[----:B------:R-:W-:Y:S01]  /*2150*/  IADD3 R32, PT, PT, R32, 0x400, RZ ;  /* 0x0000040020207810 */ /* 0x000fe20007ffe0ff */
[C---:B---3--:R-:W-:Y:S01]  /*2160*/  FADD R8, -R2.reuse, R8 ;  /* 0x0000000802087221 */ /* 0x048fe20000000100 */
[C---:B------:R-:W-:Y:S01]  /*2170*/  FADD R9, -R2.reuse, R9 ;  /* 0x0000000902097221 */ /* 0x040fe20000000100 */
[C---:B------:R-:W-:Y:S01]  /*2180*/  FADD R10, -R2.reuse, R10 ;  /* 0x0000000a020a7221 */ /* 0x040fe20000000100 */
[----:B------:R-:W-:Y:S01]  /*2190*/  FADD R11, -R2, R11 ;  /* 0x0000000b020b7221 */ /* 0x000fe20000000100 */
[----:B------:R-:W-:Y:S01]  /*21a0*/  FMUL R8, R8, 1.4426950216293334961 ;  /* 0x3fb8aa3b08087820 */ /* 0x000fe20000400000 */
[----:B------:R-:W-:Y:S01]  /*21b0*/  FMUL R25, R9, 1.4426950216293334961 ;  /* 0x3fb8aa3b09197820 */ /* 0x000fe20000400000 */
[----:B------:R-:W-:Y:S01]  /*21c0*/  FMUL R10, R10, 1.4426950216293334961 ;  /* 0x3fb8aa3b0a0a7820 */ /* 0x000fe20000400000 */
[----:B0-----:R-:W-:Y:S01]  /*21d0*/  FMUL R26, R11, 1.4426950216293334961 ;  /* 0x3fb8aa3b0b1a7820 */ /* 0x001fe20000400000 */
[----:B--2---:R-:W-:Y:S01]  /*21e0*/  FADD R12, -R2, R12 ;  /* 0x0000000c020c7221 */ /* 0x004fe20000000100 */
[----:B------:R-:W-:Y:S01]  /*21f0*/  FSETP.GEU.AND P6, PT, R8, -126, PT ;  /* 0xc2fc00000800780b */ /* 0x000fe20003fce000 */
[----:B------:R-:W-:Y:S01]  /*2200*/  FADD R13, -R2, R13 ;  /* 0x0000000d020d7221 */ /* 0x000fe20000000100 */
[----:B------:R-:W-:Y:S01]  /*2210*/  FSETP.GEU.AND P5, PT, R25, -126, PT ;  /* 0xc2fc00001900780b */ /* 0x000fe20003fae000 */
[----:B------:R-:W-:Y:S01]  /*2220*/  FMUL R11, R12, 1.4426950216293334961 ;  /* 0x3fb8aa3b0c0b7820 */ /* 0x000fe20000400000 */
[----:B------:R-:W-:Y:S01]  /*2230*/  FSETP.GEU.AND P2, PT, R10, -126, PT ;  /* 0xc2fc00000a00780b */ /* 0x000fe20003f4e000 */
[----:B------:R-:W-:Y:S01]  /*2240*/  FMUL R12, R13, 1.4426950216293334961 ;  /* 0x3fb8aa3b0d0c7820 */ /* 0x000fe20000400000 */
[----:B------:R-:W-:Y:S01]  /*2250*/  FSETP.GEU.AND P4, PT, R26, -126, PT ;  /* 0xc2fc00001a00780b */ /* 0x000fe20003f8e000 */
[C---:B------:R-:W-:Y:S01]  /*2260*/  FADD R14, -R2.reuse, R14 ;  /* 0x0000000e020e7221 */ /* 0x040fe20000000100 */
[----:B------:R-:W-:Y:S01]  /*2270*/  FSETP.GEU.AND P3, PT, R11, -126, PT ;  /* 0xc2fc00000b00780b */ /* 0x000fe20003f6e000 */
[C---:B------:R-:W-:Y:S01]  /*2280*/  FADD R15, -R2.reuse, R15 ;  /* 0x0000000f020f7221 */ /* 0x040fe20000000100 */
[----:B----4-:R-:W-:Y:S01]  /*2290*/  FADD R16, -R2, R16 ;  /* 0x0000001002107221 */ /* 0x010fe20000000100 */
[----:B------:R-:W-:Y:S01]  /*22a0*/  FMUL R13, R14, 1.4426950216293334961 ;  /* 0x3fb8aa3b0e0d7820 */ /* 0x000fe20000400000 */
[----:B------:R-:W-:Y:S01]  /*22b0*/  FADD R17, -R2, R17 ;  /* 0x0000001102117221 */ /* 0x000fe20000000100 */
[----:B------:R-:W-:Y:S01]  /*22c0*/  @!P6 FMUL R8, R8, 0.5 ;  /* 0x3f0000000808e820 */ /* 0x000fe20000400000 */
[----:B------:R-:W-:Y:S01]  /*22d0*/  FMUL R14, R15, 1.4426950216293334961 ;  /* 0x3fb8aa3b0f0e7820 */ /* 0x000fe20000400000 */
[----:B------:R-:W-:Y:S01]  /*22e0*/  @!P5 FMUL R25, R25, 0.5 ;  /* 0x3f0000001919d820 */ /* 0x000fe20000400000 */
[----:B------:R-:W-:Y:S01]  /*22f0*/  FMUL R15, R16, 1.4426950216293334961 ;  /* 0x3fb8aa3b100f7820 */ /* 0x000fe20000400000 */
[----:B------:R-:W0:Y:S01]  /*2300*/  MUFU.EX2 R9, R8 ;  /* 0x0000000800097308 */ /* 0x000e220000000800 */
[----:B------:R-:W-:Y:S01]  /*2310*/  @!P2 FMUL R10, R10, 0.5 ;  /* 0x3f0000000a0aa820 */ /* 0x000fe20000400000 */
[----:B------:R-:W-:Y:S01]  /*2320*/  @!P4 FMUL R26, R26, 0.5 ;  /* 0x3f0000001a1ac820 */ /* 0x000fe20000400000 */
[C---:B------:R-:W-:Y:S01]  /*2330*/  FADD R18, -R2.reuse, R18 ;  /* 0x0000001202127221 */ /* 0x040fe20000000100 */
[----:B------:R-:W-:Y:S01]  /*2340*/  @!P3 FMUL R11, R11, 0.5 ;  /* 0x3f0000000b0bb820 */ /* 0x000fe20000400000 */
[C---:B------:R-:W-:Y:S01]  /*2350*/  FADD R19, -R2.reuse, R19 ;  /* 0x0000001302137221 */ /* 0x040fe20000000100 */
[C---:B-----5:R-:W-:Y:S01]  /*2360*/  FADD R20, -R2.reuse, R20 ;  /* 0x0000001402147221 */ /* 0x060fe20000000100 */
[C---:B------:R-:W-:Y:S01]  /*2370*/  FADD R21, -R2.reuse, R21 ;  /* 0x0000001502157221 */ /* 0x040fe20000000100 */
[----:B------:R-:W2:Y:S01]  /*2380*/  MUFU.EX2 R25, R25 ;  /* 0x0000001900197308 */ /* 0x000ea20000000800 */
[----:B------:R-:W-:Y:S01]  /*2390*/  FMUL R16, R19, 1.4426950216293334961 ;  /* 0x3fb8aa3b13107820 */ /* 0x000fe20000400000 */
[C---:B------:R-:W-:Y:S01]  /*23a0*/  FADD R22, -R2.reuse, R22 ;  /* 0x0000001602167221 */ /* 0x040fe20000000100 */
[----:B------:R-:W-:-:S03]  /*23b0*/  FADD R23, -R2, R23 ;  /* 0x0000001702177221 */ /* 0x000fc60000000100 */
[----:B------:R-:W-:Y:S01]  /*23c0*/  FMUL R22, R22, 1.4426950216293334961 ;  /* 0x3fb8aa3b16167820 */ /* 0x000fe20000400000 */
[----:B------:R-:W-:Y:S01]  /*23d0*/  FMUL R23, R23, 1.4426950216293334961 ;  /* 0x3fb8aa3b17177820 */ /* 0x000fe20000400000 */
[----:B------:R-:W3:Y:S01]  /*23e0*/  MUFU.EX2 R10, R10 ;  /* 0x0000000a000a7308 */ /* 0x000ee20000000800 */
[----:B0-----:R-:W-:Y:S01]  /*23f0*/  @!P6 FMUL R9, R9, R9 ;  /* 0x000000090909e220 */ /* 0x001fe20000400000 */
[----:B------:R-:W-:-:S03]  /*2400*/  FSETP.GEU.AND P6, PT, R12, -126, PT ;  /* 0xc2fc00000c00780b */ /* 0x000fc60003fce000 */
[----:B------:R-:W-:-:S03]  /*2410*/  FADD R24, R24, R9 ;  /* 0x0000000918187221 */ /* 0x000fc60000000000 */
[----:B------:R0:W4:Y:S01]  /*2420*/  MUFU.EX2 R8, R26 ;  /* 0x0000001a00087308 */ /* 0x0001220000000800 */
[----:B--2---:R-:W-:Y:S01]  /*2430*/  @!P5 FMUL R25, R25, R25 ;  /* 0x000000191919d220 */ /* 0x004fe20000400000 */
[----:B------:R-:W-:-:S03]  /*2440*/  FSETP.GEU.AND P5, PT, R13, -126, PT ;  /* 0xc2fc00000d00780b */ /* 0x000fc60003fae000 */
[----:B------:R-:W-:Y:S02]  /*2450*/  FADD R25, R24, R25 ;  /* 0x0000001918197221 */ /* 0x000fe40000000000 */
[----:B------:R-:W-:Y:S01]  /*2460*/  @!P6 FMUL R12, R12, 0.5 ;  /* 0x3f0000000c0ce820 */ /* 0x000fe20000400000 */
[----:B------:R-:W2:Y:S01]  /*2470*/  MUFU.EX2 R11, R11 ;  /* 0x0000000b000b7308 */ /* 0x000ea20000000800 */
[----:B---3--:R-:W-:Y:S01]  /*2480*/  @!P2 FMUL R10, R10, R10 ;  /* 0x0000000a0a0aa220 */ /* 0x008fe20000400000 */
[----:B------:R-:W-:Y:S01]  /*2490*/  FSETP.GEU.AND P2, PT, R14, -126, PT ;  /* 0xc2fc00000e00780b */ /* 0x000fe20003f4e000 */
[----:B0-----:R-:W-:Y:S01]  /*24a0*/  FMUL R26, R17, 1.4426950216293334961 ;  /* 0x3fb8aa3b111a7820 */ /* 0x001fe20000400000 */
[----:B------:R-:W-:Y:S01]  /*24b0*/  FMUL R17, R18, 1.4426950216293334961 ;  /* 0x3fb8aa3b12117820 */ /* 0x000fe20000400000 */
[----:B------:R-:W-:Y:S01]  /*24c0*/  FMUL R18, R20, 1.4426950216293334961 ;  /* 0x3fb8aa3b14127820 */ /* 0x000fe20000400000 */
[----:B------:R-:W-:Y:S01]  /*24d0*/  FADD R25, R25, R10 ;  /* 0x0000000a19197221 */ /* 0x000fe20000000000 */
[----:B------:R-:W-:Y:S01]  /*24e0*/  @!P5 FMUL R13, R13, 0.5 ;  /* 0x3f0000000d0dd820 */ /* 0x000fe20000400000 */
[----:B------:R-:W0:Y:S01]  /*24f0*/  MUFU.EX2 R12, R12 ;  /* 0x0000000c000c7308 */ /* 0x000e220000000800 */
[----:B----4-:R-:W-:Y:S01]  /*2500*/  @!P4 FMUL R8, R8, R8 ;  /* 0x000000080808c220 */ /* 0x010fe20000400000 */
[----:B------:R-:W-:Y:S01]  /*2510*/  FSETP.GEU.AND P4, PT, R15, -126, PT ;  /* 0xc2fc00000f00780b */ /* 0x000fe20003f8e000 */
[----:B------:R-:W-:-:S02]  /*2520*/  FMUL R10, R21, 1.4426950216293334961 ;  /* 0x3fb8aa3b150a7820 */ /* 0x000fc40000400000 */
[----:B------:R-:W-:Y:S02]  /*2530*/  FADD R8, R25, R8 ;  /* 0x0000000819087221 */ /* 0x000fe40000000000 */
[----:B------:R-:W-:Y:S01]  /*2540*/  @!P2 FMUL R14, R14, 0.5 ;  /* 0x3f0000000e0ea820 */ /* 0x000fe20000400000 */
[----:B------:R-:W3:Y:S01]  /*2550*/  MUFU.EX2 R13, R13 ;  /* 0x0000000d000d7308 */ /* 0x000ee20000000800 */
[----:B--2---:R-:W-:Y:S01]  /*2560*/  @!P3 FMUL R11, R11, R11 ;  /* 0x0000000b0b0bb220 */ /* 0x004fe20000400000 */
[----:B------:R-:W-:-:S03]  /*2570*/  FSETP.GEU.AND P3, PT, R26, -126, PT ;  /* 0xc2fc00001a00780b */ /* 0x000fc60003f6e000 */
[----:B------:R-:W-:Y:S02]  /*2580*/  FADD R11, R8, R11 ;  /* 0x0000000b080b7221 */ /* 0x000fe40000000000 */
[----:B------:R-:W-:Y:S01]  /*2590*/  @!P4 FMUL R15, R15, 0.5 ;  /* 0x3f0000000f0fc820 */ /* 0x000fe20000400000 */
[----:B------:R-:W2:Y:S01]  /*25a0*/  MUFU.EX2 R14, R14 ;  /* 0x0000000e000e7308 */ /* 0x000ea20000000800 */
[----:B0-----:R-:W-:Y:S01]  /*25b0*/  @!P6 FMUL R12, R12, R12 ;  /* 0x0000000c0c0ce220 */ /* 0x001fe20000400000 */
[----:B------:R-:W-:-:S03]  /*25c0*/  FSETP.GEU.AND P6, PT, R17, -126, PT ;  /* 0xc2fc00001100780b */ /* 0x000fc60003fce000 */
[----:B------:R-:W-:Y:S02]  /*25d0*/  FADD R12, R11, R12 ;  /* 0x0000000c0b0c7221 */ /* 0x000fe40000000000 */
[----:B------:R-:W-:Y:S01]  /*25e0*/  @!P3 FMUL R26, R26, 0.5 ;  /* 0x3f0000001a1ab820 */ /* 0x000fe20000400000 */
[----:B------:R-:W0:Y:S01]  /*25f0*/  MUFU.EX2 R15, R15 ;  /* 0x0000000f000f7308 */ /* 0x000e220000000800 */
[----:B---3--:R-:W-:Y:S01]  /*2600*/  @!P5 FMUL R13, R13, R13 ;  /* 0x0000000d0d0dd220 */ /* 0x008fe20000400000 */
[----:B------:R-:W-:-:S03]  /*2610*/  FSETP.GEU.AND P5, PT, R16, -126, PT ;  /* 0xc2fc00001000780b */ /* 0x000fc60003fae000 */
        /* <DEDUP_REMOVED lines=23> */
[----:B0-----:R-:W-:-:S04]  /*2790*/  @!P5 FMUL R16, R16, R16 ;  /* 0x000000101010d220 */ /* 0x001fc80000400000 */
[----:B------:R-:W-:Y:S02]  /*27a0*/  FADD R17, R17, R16 ;  /* 0x0000001011117221 */ /* 0x000fe40000000000 */
[----:B------:R-:W-:Y:S01]  /*27b0*/  @!P6 FMUL R23, R23, 0.5 ;  /* 0x3f0000001717e820 */ /* 0x000fe20000400000 */
[----:B------:R-:W0:Y:S01]  /*27c0*/  MUFU.EX2 R8, R22 ;  /* 0x0000001600087308 */ /* 0x000e220000000800 */
[----:B---3--:R-:W-:-:S04]  /*27d0*/  @!P2 FMUL R18, R18, R18 ;  /* 0x000000121212a220 */ /* 0x008fc80000400000 */
[----:B------:R-:W-:-:S03]  /*27e0*/  FADD R17, R17, R18 ;  /* 0x0000001211117221 */ /* 0x000fc60000000000 */
[----:B------:R-:W3:Y:S01]  /*27f0*/  MUFU.EX2 R24, R23 ;  /* 0x0000001700187308 */ /* 0x000ee20000000800 */
[----:B--2---:R-:W-:-:S04]  /*2800*/  @!P4 FMUL R10, R10, R10 ;  /* 0x0000000a0a0ac220 */ /* 0x004fc80000400000 */
[----:B------:R-:W-:Y:S01]  /*2810*/  FADD R17, R17, R10 ;  /* 0x0000000a11117221 */ /* 0x000fe20000000000 */
[----:B0-----:R-:W-:-:S04]  /*2820*/  @!P3 FMUL R8, R8, R8 ;  /* 0x000000080808b220 */ /* 0x001fc80000400000 */
[----:B------:R-:W-:Y:S01]  /*2830*/  FADD R17, R17, R8 ;  /* 0x0000000811117221 */ /* 0x000fe20000000000 */
[----:B---3--:R-:W-:-:S04]  /*2840*/  @!P6 FMUL R24, R24, R24 ;  /* 0x000000181818e220 */ /* 0x008fc80000400000 */
[----:B------:R-:W-:-:S07]  /*2850*/  FADD R24, R17, R24 ;  /* 0x0000001811187221 */ /* 0x000fce0000000000 */
.L_x_47:
[----:B------:R-:W-:Y:S05]  /*2860*/  BSYNC.RECONVERGENT B1 ;  /* 0x0000000000017941 */ /* 0x000fea0003800200 */
.L_x_46:
[----:B------:R-:W-:Y:S05]  /*2870*/  @!P1 BRA `(.L_x_42) ;  /* 0x0000000400909947 */ /* 0x000fea0003800000 */
[----:B------:R-:W-:Y:S01]  /*2880*/  ISETP.NE.AND P2, PT, R34, 0x1, PT ;  /* 0x000000012200780c */ /* 0x000fe20003f45270 */
[----:B------:R-:W-:Y:S01]  /*2890*/  BSSY.RECONVERGENT B1, `(.L_x_48) ;  /* 0x0000041000017945 */ /* 0x000fe20003800200 */
[----:B------:R-:W-:-:S11]  /*28a0*/  LOP3.LUT P1, RZ, R31, 0x100, RZ, 0xc0, !PT ;  /* 0x000001001fff7812 */ /* 0x000fd6000782c0ff */
[----:B------:R-:W-:Y:S05]  /*28b0*/  @!P2 BRA `(.L_x_49) ;  /* 0x0000000000f8a947 */ /* 0x000fea0003800000 */
[----:B------:R-:W4:Y:S01]  /*28c0*/  LDC.64 R8, c[0x0][0x380] ;  /* 0x0000e000ff087b82 */ /* 0x000f220000000a00 */
[----:B------:R-:W-:-:S05]  /*28d0*/  LEA R17, R32, R29, 0x2 ;  /* 0x0000001d20117211 */ /* 0x000fca00078e10ff */
[----:B----4-:R-:W-:-:S05]  /*28e0*/  IMAD.WIDE R16, R17, 0x4, R8 ;  /* 0x0000000411107825 */ /* 0x010fca00078e0208 */
[----:B0-----:R-:W3:Y:S04]  /*28f0*/  LDG.E.128 R8, desc[UR12][R16.64] ;  /* 0x0000000c10087981 */ /* 0x001ee8000c1e1d00 */
[----:B--2---:R-:W2:Y:S01]  /*2900*/  LDG.E.128 R12, desc[UR12][R16.64+0x1000] ;  /* 0x0010000c100c7981 */ /* 0x004ea2000c1e1d00 */
        /* <DEDUP_REMOVED lines=8> */
[----:B--2---:R-:W-:Y:S01]  /*2990*/  FADD R12, -R2, R12 ;  /* 0x0000000c020c7221 */ /* 0x004fe20000000100 */
[----:B------:R-:W-:Y:S01]  /*29a0*/  FMUL R11, R11, 1.4426950216293334961 ;  /* 0x3fb8aa3b0b0b7820 */ /* 0x000fe20000400000 */
[----:B------:R-:W-:Y:S01]  /*29b0*/  FSETP.GEU.AND P3, PT, R8, -126, PT ;  /* 0xc2fc00000800780b */ /* 0x000fe20003f6e000 */
[----:B------:R-:W-:Y:S01]  /*29c0*/  FADD R13, -R2, R13 ;  /* 0x0000000d020d7221 */ /* 0x000fe20000000100 */
[----:B------:R-:W-:Y:S01]  /*29d0*/  FSETP.GEU.AND P6, PT, R18, -126, PT ;  /* 0xc2fc00001200780b */ /* 0x000fe20003fce000 */
[----:B------:R-:W-:Y:S01]  /*29e0*/  FMUL R12, R12, 1.4426950216293334961 ;  /* 0x3fb8aa3b0c0c7820 */ /* 0x000fe20000400000 */
[----:B------:R-:W-:Y:S01]  /*29f0*/  FSETP.GEU.AND P5, PT, R10, -126, PT ;  /* 0xc2fc00000a00780b */ /* 0x000fe20003fae000 */
[----:B------:R-:W-:Y:S01]  /*2a00*/  FADD R14, -R2, R14 ;  /* 0x0000000e020e7221 */ /* 0x000fe20000000100 */
[----:B------:R-:W-:Y:S01]  /*2a10*/  FSETP.GEU.AND P2, PT, R11, -126, PT ;  /* 0xc2fc00000b00780b */ /* 0x000fe20003f4e000 */
[----:B------:R-:W-:Y:S01]  /*2a20*/  FMUL R13, R13, 1.4426950216293334961 ;  /* 0x3fb8aa3b0d0d7820 */ /* 0x000fe20000400000 */
[----:B------:R-:W-:Y:S01]  /*2a30*/  FSETP.GEU.AND P4, PT, R12, -126, PT ;  /* 0xc2fc00000c00780b */ /* 0x000fe20003f8e000 */
[----:B------:R-:W-:Y:S01]  /*2a40*/  FMUL R16, R14, 1.4426950216293334961 ;  /* 0x3fb8aa3b0e107820 */ /* 0x000fe20000400000 */
[----:B------:R-:W-:-:S03]  /*2a50*/  FADD R15, -R2, R15 ;  /* 0x0000000f020f7221 */ /* 0x000fc60000000100 */
[----:B------:R-:W-:Y:S01]  /*2a60*/  @!P3 FMUL R8, R8, 0.5 ;  /* 0x3f0000000808b820 */ /* 0x000fe20000400000 */
[----:B------:R-:W-:Y:S01]  /*2a70*/  FMUL R15, R15, 1.4426950216293334961 ;  /* 0x3fb8aa3b0f0f7820 */ /* 0x000fe20000400000 */
[----:B------:R-:W-:Y:S02]  /*2a80*/  @!P6 FMUL R18, R18, 0.5 ;  /* 0x3f0000001212e820 */ /* 0x000fe40000400000 */
[----:B------:R-:W0:Y:S01]  /*2a90*/  MUFU.EX2 R9, R8 ;  /* 0x0000000800097308 */ /* 0x000e220000000800 */
[----:B------:R-:W-:Y:S01]  /*2aa0*/  @!P5 FMUL R10, R10, 0.5 ;  /* 0x3f0000000a0ad820 */ /* 0x000fe20000400000 */
[----:B------:R-:W-:Y:S02]  /*2ab0*/  @!P2 FMUL R11, R11, 0.5 ;  /* 0x3f0000000b0ba820 */ /* 0x000fe40000400000 */
[----:B------:R-:W-:-:S04]  /*2ac0*/  @!P4 FMUL R12, R12, 0.5 ;  /* 0x3f0000000c0cc820 */ /* 0x000fc80000400000 */
[----:B------:R-:W2:Y:S08]  /*2ad0*/  MUFU.EX2 R18, R18 ;  /* 0x0000001200127308 */ /* 0x000eb00000000800 */
[----:B------:R-:W3:Y:S01]  /*2ae0*/  MUFU.EX2 R10, R10 ;  /* 0x0000000a000a7308 */ /* 0x000ee20000000800 */
[----:B0-----:R-:W-:Y:S01]  /*2af0*/  @!P3 FMUL R9, R9, R9 ;  /* 0x000000090909b220 */ /* 0x001fe20000400000 */
[----:B------:R-:W-:-:S03]  /*2b00*/  FSETP.GEU.AND P3, PT, R13, -126, PT ;  /* 0xc2fc00000d00780b */ /* 0x000fc60003f6e000 */
[----:B------:R-:W-:-:S03]  /*2b10*/  FADD R9, R24, R9 ;  /* 0x0000000918097221 */ /* 0x000fc60000000000 */
[----:B------:R-:W0:Y:S01]  /*2b20*/  MUFU.EX2 R8, R11 ;  /* 0x0000000b00087308 */ /* 0x000e220000000800 */
[----:B--2---:R-:W-:Y:S01]  /*2b30*/  @!P6 FMUL R18, R18, R18 ;  /* 0x000000121212e220 */ /* 0x004fe20000400000 */
[----:B------:R-:W-:-:S03]  /*2b40*/  FSETP.GEU.AND P6, PT, R16, -126, PT ;  /* 0xc2fc00001000780b */ /* 0x000fc60003fce000 */
[----:B------:R-:W-:Y:S02]  /*2b50*/  FADD R9, R9, R18 ;  /* 0x0000001209097221 */ /* 0x000fe40000000000 */
[----:B------:R-:W-:Y:S01]  /*2b60*/  @!P3 FMUL R13, R13, 0.5 ;  /* 0x3f0000000d0db820 */ /* 0x000fe20000400000 */
[----:B------:R-:W2:Y:S01]  /*2b70*/  MUFU.EX2 R12, R12 ;  /* 0x0000000c000c7308 */ /* 0x000ea20000000800 */
[----:B---3--:R-:W-:Y:S01]  /*2b80*/  @!P5 FMUL R10, R10, R10 ;  /* 0x0000000a0a0ad220 */ /* 0x008fe20000400000 */
[----:B------:R-:W-:-:S03]  /*2b90*/  FSETP.GEU.AND P5, PT, R15, -126, PT ;  /* 0xc2fc00000f00780b */ /* 0x000fc60003fae000 */
[----:B------:R-:W-:Y:S02]  /*2ba0*/  FADD R9, R9, R10 ;  /* 0x0000000a09097221 */ /* 0x000fe40000000000 */
[----:B------:R-:W-:Y:S01]  /*2bb0*/  @!P6 FMUL R16, R16, 0.5 ;  /* 0x3f0000001010e820 */ /* 0x000fe20000400000 */
[----:B------:R-:W3:Y:S01]  /*2bc0*/  MUFU.EX2 R14, R13 ;  /* 0x0000000d000e7308 */ /* 0x000ee20000000800 */
[----:B0-----:R-:W-:-:S04]  /*2bd0*/  @!P2 FMUL R8, R8, R8 ;  /* 0x000000080808a220 */ /* 0x001fc80000400000 */
[----:B------:R-:W-:Y:S02]  /*2be0*/  FADD R9, R9, R8 ;  /* 0x0000000809097221 */ /* 0x000fe40000000000 */
[----:B------:R-:W-:Y:S01]  /*2bf0*/  @!P5 FMUL R15, R15, 0.5 ;  /* 0x3f0000000f0fd820 */ /* 0x000fe20000400000 */
[----:B------:R-:W0:Y:S01]  /*2c00*/  MUFU.EX2 R20, R16 ;  /* 0x0000001000147308 */ /* 0x000e220000000800 */
[----:B--2---:R-:W-:-:S04]  /*2c10*/  @!P4 FMUL R12, R12, R12 ;  /* 0x0000000c0c0cc220 */ /* 0x004fc80000400000 */
[----:B------:R-:W-:-:S03]  /*2c20*/  FADD R9, R9, R12 ;  /* 0x0000000c09097221 */ /* 0x000fc60000000000 */
[----:B------:R-:W2:Y:S01]  /*2c30*/  MUFU.EX2 R24, R15 ;  /* 0x0000000f00187308 */ /* 0x000ea20000000800 */
[----:B---3--:R-:W-:-:S04]  /*2c40*/  @!P3 FMUL R14, R14, R14 ;  /* 0x0000000e0e0eb220 */ /* 0x008fc80000400000 */
[----:B------:R-:W-:Y:S01]  /*2c50*/  FADD R9, R9, R14 ;  /* 0x0000000e09097221 */ /* 0x000fe20000000000 */
[----:B0-----:R-:W-:-:S04]  /*2c60*/  @!P6 FMUL R20, R20, R20 ;  /* 0x000000141414e220 */ /* 0x001fc80000400000 */
[----:B------:R-:W-:Y:S01]  /*2c70*/  FADD R9, R9, R20 ;  /* 0x0000001409097221 */ /* 0x000fe20000000000 */
[----:B--2---:R-:W-:-:S04]  /*2c80*/  @!P5 FMUL R24, R24, R24 ;  /* 0x000000181818d220 */ /* 0x004fc80000400000 */
[----:B------:R-:W-:-:S07]  /*2c90*/  FADD R24, R9, R24 ;  /* 0x0000001809187221 */ /* 0x000fce0000000000 */
.L_x_49:
[----:B------:R-:W-:Y:S05]  /*2ca0*/  BSYNC.RECONVERGENT B1 ;  /* 0x0000000000017941 */ /* 0x000fea0003800200 */
.L_x_48:
[----:B------:R-:W-:Y:S05]  /*2cb0*/  @P1 BRA `(.L_x_42) ;  /* 0x0000000000801947 */ /* 0x000fea0003800000 */
[----:B------:R-:W4:Y:S01]  /*2cc0*/  LDC.64 R8, c[0x0][0x380] ;  /* 0x0000e000ff087b82 */ /* 0x000f220000000a00 */
[----:B------:R-:W-:-:S05]  /*2cd0*/  LEA R29, R32, R29, 0x2 ;  /* 0x0000001d201d7211 */ /* 0x000fca00078e10ff */
[----:B----4-:R-:W-:-:S06]  /*2ce0*/  IMAD.WIDE R8, R29, 0x4, R8 ;  /* 0x000000041d087825 */ /* 0x010fcc00078e0208 */
[----:B0-----:R-:W3:Y:S02]  /*2cf0*/  LDG.E.128 R8, desc[UR12][R8.64] ;  /* 0x0000000c08087981 */ /* 0x001ee4000c1e1d00 */
[C---:B---3--:R-:W-:Y:S01]  /*2d00*/  FADD R12, -R2.reuse, R8 ;  /* 0x00000008020c7221 */ /* 0x048fe20000000100 */
[C---:B--2---:R-:W-:Y:S01]  /*2d10*/  FADD R13, -R2.reuse, R9 ;  /* 0x00000009020d7221 */ /* 0x044fe20000000100 */
[C---:B------:R-:W-:Y:S01]  /*2d20*/  FADD R10, -R2.reuse, R10 ;  /* 0x0000000a020a7221 */ /* 0x040fe20000000100 */
[----:B------:R-:W-:Y:S01]  /*2d30*/  FADD R11, -R2, R11 ;  /* 0x0000000b020b7221 */ /* 0x000fe20000000100 */
[----:B------:R-:W-:Y:S01]  /*2d40*/  FMUL R12, R12, 1.4426950216293334961 ;  /* 0x3fb8aa3b0c0c7820 */ /* 0x000fe20000400000 */
[----:B------:R-:W-:Y:S01]  /*2d50*/  FMUL R13, R13, 1.4426950216293334961 ;  /* 0x3fb8aa3b0d0d7820 */ /* 0x000fe20000400000 */
[----:B------:R-:W-:Y:S01]  /*2d60*/  FMUL R10, R10, 1.4426950216293334961 ;  /* 0x3fb8aa3b0a0a7820 */ /* 0x000fe20000400000 */
[----:B------:R-:W-:Y:S02]  /*2d70*/  FMUL R11, R11, 1.4426950216293334961 ;  /* 0x3fb8aa3b0b0b7820 */ /* 0x000fe40000400000 */
[----:B------:R-:W-:-:S02]  /*2d80*/  FSETP.GEU.AND P1, PT, R12, -126, PT ;  /* 0xc2fc00000c00780b */ /* 0x000fc40003f2e000 */
[----:B------:R-:W-:Y:S02]  /*2d90*/  FSETP.GEU.AND P2, PT, R13, -126, PT ;  /* 0xc2fc00000d00780b */ /* 0x000fe40003f4e000 */
[----:B------:R-:W-:Y:S02]  /*2da0*/  FSETP.GEU.AND P3, PT, R10, -126, PT ;  /* 0xc2fc00000a00780b */ /* 0x000fe40003f6e000 */
[----:B------:R-:W-:-:S07]  /*2db0*/  FSETP.GEU.AND P4, PT, R11, -126, PT ;  /* 0xc2fc00000b00780b */ /* 0x000fce0003f8e000 */
[----:B------:R-:W-:Y:S02]  /*2dc0*/  @!P1 FMUL R12, R12, 0.5 ;  /* 0x3f0000000c0c9820 */ /* 0x000fe40000400000 */
[----:B------:R-:W-:Y:S02]  /*2dd0*/  @!P2 FMUL R13, R13, 0.5 ;  /* 0x3f0000000d0da820 */ /* 0x000fe40000400000 */
[----:B------:R-:W0:Y:S01]  /*2de0*/  MUFU.EX2 R9, R12 ;  /* 0x0000000c00097308 */ /* 0x000e220000000800 */
[----:B------:R-:W-:Y:S01]  /*2df0*/  @!P3 FMUL R10, R10, 0.5 ;  /* 0x3f0000000a0ab820 */ /* 0x000fe20000400000 */
[----:B------:R-:W-:-:S06]  /*2e00*/  @!P4 FMUL R11, R11, 0.5 ;  /* 0x3f0000000b0bc820 */ /* 0x000fcc0000400000 */
[----:B------:R-:W2:Y:S08]  /*2e10*/  MUFU.EX2 R8, R13 ;  /* 0x0000000d00087308 */ /* 0x000eb00000000800 */
[----:B------:R-:W3:Y:S01]  /*2e20*/  MUFU.EX2 R14, R10 ;  /* 0x0000000a000e7308 */ /* 0x000ee20000000800 */
[----:B0-----:R-:W-:-:S04]  /*2e30*/  @!P1 FMUL R9, R9, R9 ;  /* 0x0000000909099220 */ /* 0x001fc80000400000 */
[----:B------:R-:W-:-:S03]  /*2e40*/  FADD R9, R24, R9 ;  /* 0x0000000918097221 */ /* 0x000fc60000000000 */
[----:B------:R-:W0:Y:S01]  /*2e50*/  MUFU.EX2 R16, R11 ;  /* 0x0000000b00107308 */ /* 0x000e220000000800 */
[----:B--2---:R-:W-:-:S04]  /*2e60*/  @!P2 FMUL R8, R8, R8 ;  /* 0x000000080808a220 */ /* 0x004fc80000400000 */
[----:B------:R-:W-:Y:S01]  /*2e70*/  FADD R9, R9, R8 ;  /* 0x0000000809097221 */ /* 0x000fe20000000000 */
[----:B---3--:R-:W-:-:S04]  /*2e80*/  @!P3 FMUL R14, R14, R14 ;  /* 0x0000000e0e0eb220 */ /* 0x008fc80000400000 */
[----:B------:R-:W-:Y:S01]  /*2e90*/  FADD R9, R9, R14 ;  /* 0x0000000e09097221 */ /* 0x000fe20000000000 */
[----:B0-----:R-:W-:-:S04]  /*2ea0*/  @!P4 FMUL R16, R16, R16 ;  /* 0x000000101010c220 */ /* 0x001fc80000400000 */
[----:B------:R-:W-:-:S07]  /*2eb0*/  FADD R24, R9, R16 ;  /* 0x0000001009187221 */ /* 0x000fce0000000000 */
.L_x_42:
[----:B------:R-:W-:Y:S05]  /*2ec0*/  BSYNC.RECONVERGENT B0 ;  /* 0x0000000000007941 */ /* 0x000fea0003800200 */
.L_x_41:
[----:B------:R-:W4:Y:S01]  /*2ed0*/  LDC R9, c[0x0][0x394] ;  /* 0x0000e500ff097b82 */ /* 0x000f220000000800 */
[----:B------:R-:W-:Y:S01]  /*2ee0*/  BSSY.RECONVERGENT B0, `(.L_x_50) ;  /* 0x0000126000007945 */ /* 0x000fe20003800200 */
[----:B----4-:R-:W-:-:S13]  /*2ef0*/  ISETP.GE.AND P1, PT, R30, R9, PT ;  /* 0x000000091e00720c */ /* 0x010fda0003f26270 */
[----:B------:R-:W-:Y:S05]  /*2f00*/  @P1 BRA `(.L_x_51) ;  /* 0x00000010008c1947 */ /* 0x000fea0003800000 */
[----:B------:R-:W-:Y:S01]  /*2f10*/  VIADDMNMX R8, R30, 0x100, R9, !PT ;  /* 0x000001001e087846 */ /* 0x000fe20007800109 */
[----:B------:R-:W-:Y:S01]  /*2f20*/  BSSY.RECONVERGENT B1, `(.L_x_52) ;  /* 0x0000097000017945 */ /* 0x000fe20003800200 */
[----:B0-----:R-:W-:Y:S02]  /*2f30*/  LOP3.LUT R10, RZ, R0, RZ, 0x33, !PT ;  /* 0x00000000ff0a7212 */ /* 0x001fe400078e33ff */
[----:B------:R-:W-:Y:S02]  /*2f40*/  MOV R14, R30 ;  /* 0x0000001e000e7202 */ /* 0x000fe40000000f00 */
[----:B------:R-:W-:-:S04]  /*2f50*/  IADD3 R8, PT, PT, -R5, R8, R10 ;  /* 0x0000000805087210 */ /* 0x000fc80007ffe10a */
[C---:B------:R-:W-:Y:S02]  /*2f60*/  ISETP.GE.U32.AND P2, PT, R8.reuse, 0xf00, PT ;  /* 0x00000f000800780c */ /* 0x040fe40003f46070 */
[----:B------:R-:W-:-:S04]  /*2f70*/  LEA.HI R12, R8, 0x1, RZ, 0x18 ;  /* 0x00000001080c7811 */ /* 0x000fc800078fc0ff */
[----:B------:R-:W-:-:S04]  /*2f80*/  LOP3.LUT R20, R12, 0xf, RZ, 0xc0, !PT ;  /* 0x0000000f0c147812 */ /* 0x000fc800078ec0ff */
[----:B------:R-:W-:-:S03]  /*2f90*/  ISETP.NE.AND P1, PT, R20, RZ, PT ;  /* 0x000000ff1400720c */ /* 0x000fc60003f25270 */
[----:B------:R-:W-:Y:S10]  /*2fa0*/  @!P2 BRA `(.L_x_53) ;  /* 0x000000080038a947 */ /* 0x000ff40003800000 */
[----:B------:R-:W0:Y:S01]  /*2fb0*/  LDC.64 R10, c[0x0][0x380] ;  /* 0x0000e000ff0a7b82 */ /* 0x000e220000000a00 */
[----:B------:R-:W-:Y:S02]  /*2fc0*/  LOP3.LUT R15, R12, 0x1fffff0, RZ, 0xc0, !PT ;  /* 0x01fffff00c0f7812 */ /* 0x000fe400078ec0ff */
[----:B------:R-:W-:Y:S02]  /*2fd0*/  MOV R14, R30 ;  /* 0x0000001e000e7202 */ /* 0x000fe40000000f00 */
[----:B------:R-:W-:Y:S02]  /*2fe0*/  IADD3 R15, PT, PT, -R15, RZ, RZ ;  /* 0x000000ff0f0f7210 */ /* 0x000fe40007ffe1ff */
[----:B0-----:R-:W-:Y:S01]  /*2ff0*/  IADD3 R8, P2, PT, R10, 0x2000, RZ ;  /* 0x000020000a087810 */ /* 0x001fe20007f5e0ff */
[----:B------:R-:W-:-:S03]  /*3000*/  IMAD R10, R7, R9, R0 ;  /* 0x00000009070a7224 */ /* 0x000fc600078e0200 */
[----:B------:R-:W-:Y:S02]  /*3010*/  IADD3.X R9, PT, PT, RZ, R11, RZ, P2, !PT ;  /* 0x0000000bff097210 */ /* 0x000fe400017fe4ff */
[----:B--2---:R-:W-:-:S07]  /*3020*/  IADD3 R13, PT, PT, R5, R10, RZ ;  /* 0x0000000a050d7210 */ /* 0x004fce0007ffe0ff */
.L_x_54:
[----:B------:R-:W-:-:S05]  /*3030*/  IMAD.WIDE R10, R13, 0x4, R8 ;  /* 0x000000040d0a7825 */ /* 0x000fca00078e0208 */
[----:B------:R-:W3:Y:S04]  /*3040*/  LDG.E R32, desc[UR12][R10.64+-0x2000] ;  /* 0xffe0000c0a207981 */ /* 0x000ee8000c1e1900 */
[----:B------:R-:W2:Y:S04]  /*3050*/  LDG.E R26, desc[UR12][R10.64+-0x1c00] ;  /* 0xffe4000c0a1a7981 */ /* 0x000ea8000c1e1900 */
        /* <DEDUP_REMOVED lines=13> */
[----:B------:R0:W5:Y:S01]  /*3130*/  LDG.E R29, desc[UR12][R10.64+0x1c00] ;  /* 0x001c000c0a1d7981 */ /* 0x000162000c1e1900 */
[----:B------:R-:W-:-:S02]  /*3140*/  IADD3 R15, PT, PT, R15, 0x10, RZ ;  /* 0x000000100f0f7810 */ /* 0x000fc40007ffe0ff */
[----:B------:R-:W-:Y:S02]  /*3150*/  IADD3 R14, PT, PT, R14, 0x1000, RZ ;  /* 0x000010000e0e7810 */ /* 0x000fe40007ffe0ff */
[----:B------:R-:W-:Y:S01]  /*3160*/  IADD3 R13, PT, PT, R13, 0x1000, RZ ;  /* 0x000010000d0d7810 */ /* 0x000fe20007ffe0ff */
[----:B---3--:R-:W-:-:S04]  /*3170*/  FADD R32, -R2, R32 ;  /* 0x0000002002207221 */ /* 0x008fc80000000100 */
[----:B------:R-:W-:Y:S01]  /*3180*/  FMUL R32, R32, 1.4426950216293334961 ;  /* 0x3fb8aa3b20207820 */ /* 0x000fe20000400000 */
[C---:B--2---:R-:W-:Y:S01]  /*3190*/  FADD R26, -R2.reuse, R26 ;  /* 0x0000001a021a7221 */ /* 0x044fe20000000100 */
[----:B----4-:R-:W-:-:S03]  /*31a0*/  FADD R22, -R2, R22 ;  /* 0x0000001602167221 */ /* 0x010fc60000000100 */
[----:B------:R-:W-:Y:S01]  /*31b0*/  FSETP.GEU.AND P3, PT, R32, -126, PT ;  /* 0xc2fc00002000780b */ /* 0x000fe20003f6e000 */
[----:B------:R-:W-:Y:S01]  /*31c0*/  FMUL R26, R26, 1.4426950216293334961 ;  /* 0x3fb8aa3b1a1a7820 */ /* 0x000fe20000400000 */
[----:B0-----:R-:W-:Y:S01]  /*31d0*/  FMUL R10, R22, 1.4426950216293334961 ;  /* 0x3fb8aa3b160a7820 */ /* 0x001fe20000400000 */
[----:B-----5:R-:W-:-:S03]  /*31e0*/  FADD R18, -R2, R18 ;  /* 0x0000001202127221 */ /* 0x020fc60000000100 */
[----:B------:R-:W-:Y:S01]  /*31f0*/  FSETP.GEU.AND P2, PT, R26, -126, PT ;  /* 0xc2fc00001a00780b */ /* 0x000fe20003f4e000 */
[----:B------:R-:W-:Y:S01]  /*3200*/  FADD R16, -R2, R16 ;  /* 0x0000001002107221 */ /* 0x000fe20000000100 */
[----:B------:R-:W-:Y:S01]  /*3210*/  FMUL R11, R18, 1.4426950216293334961 ;  /* 0x3fb8aa3b120b7820 */ /* 0x000fe20000400000 */
[----:B------:R-:W-:Y:S02]  /*3220*/  FADD R37, -R2, R37 ;  /* 0x0000002502257221 */ /* 0x000fe40000000100 */
[----:B------:R-:W-:Y:S02]  /*3230*/  FMUL R16, R16, 1.4426950216293334961 ;  /* 0x3fb8aa3b10107820 */ /* 0x000fe40000400000 */
[----:B------:R-:W-:Y:S01]  /*3240*/  @!P3 FMUL R32, R32, 0.5 ;  /* 0x3f0000002020b820 */ /* 0x000fe20000400000 */
[----:B------:R-:W-:Y:S01]  /*3250*/  FSETP.GEU.AND P4, PT, R11, -126, PT ;  /* 0xc2fc00000b00780b */ /* 0x000fe20003f8e000 */
[----:B------:R-:W-:Y:S01]  /*3260*/  FMUL R18, R37, 1.4426950216293334961 ;  /* 0x3fb8aa3b25127820 */ /* 0x000fe20000400000 */
[----:B------:R-:W-:Y:S01]  /*3270*/  FADD R35, -R2, R35 ;  /* 0x0000002302237221 */ /* 0x000fe20000000100 */
[----:B------:R0:W2:Y:S01]  /*3280*/  MUFU.EX2 R34, R32 ;  /* 0x0000002000227308 */ /* 0x0000a20000000800 */
[----:B------:R-:W-:Y:S01]  /*3290*/  FSETP.GEU.AND P5, PT, R16, -126, PT ;  /* 0xc2fc00001000780b */ /* 0x000fe20003fae000 */
[----:B------:R-:W-:Y:S01]  /*32a0*/  @!P2 FMUL R26, R26, 0.5 ;  /* 0x3f0000001a1aa820 */ /* 0x000fe20000400000 */
[----:B------:R-:W-:Y:S01]  /*32b0*/  FSETP.GEU.AND P6, PT, R18, -126, PT ;  /* 0xc2fc00001200780b */ /* 0x000fe20003fce000 */
[----:B------:R-:W-:Y:S01]  /*32c0*/  FMUL R22, R35, 1.4426950216293334961 ;  /* 0x3fb8aa3b23167820 */ /* 0x000fe20000400000 */
[C---:B------:R-:W-:Y:S01]  /*32d0*/  FADD R33, -R2.reuse, R33 ;  /* 0x0000002102217221 */ /* 0x040fe20000000100 */
[----:B------:R-:W-:-:S02]  /*32e0*/  FADD R31, -R2, R31 ;  /* 0x0000001f021f7221 */ /* 0x000fc40000000100 */
[----:B------:R-:W3:Y:S02]  /*32f0*/  MUFU.EX2 R26, R26 ;  /* 0x0000001a001a7308 */ /* 0x000ee40000000800 */
[----:B------:R-:W-:Y:S01]  /*3300*/  @!P4 FMUL R11, R11, 0.5 ;  /* 0x3f0000000b0bc820 */ /* 0x000fe20000400000 */
[----:B------:R-:W-:Y:S01]  /*3310*/  FMUL R31, R31, 1.4426950216293334961 ;  /* 0x3fb8aa3b1f1f7820 */ /* 0x000fe20000400000 */
[----:B------:R-:W-:Y:S02]  /*3320*/  FADD R27, -R2, R27 ;  /* 0x0000001b021b7221 */ /* 0x000fe40000000100 */
[----:B------:R-:W-:Y:S01]  /*3330*/  @!P5 FMUL R16, R16, 0.5 ;  /* 0x3f0000001010d820 */ /* 0x000fe20000400000 */
[----:B0-----:R-:W-:Y:S01]  /*3340*/  FADD R32, -R2, R21 ;  /* 0x0000001502207221 */ /* 0x001fe20000000100 */
[----:B------:R-:W0:Y:S01]  /*3350*/  MUFU.EX2 R11, R11 ;  /* 0x0000000b000b7308 */ /* 0x000e220000000800 */
[----:B--2---:R-:W-:Y:S01]  /*3360*/  @!P3 FMUL R34, R34, R34 ;  /* 0x000000222222b220 */ /* 0x004fe20000400000 */
[----:B------:R-:W-:Y:S01]  /*3370*/  FSETP.GEU.AND P3, PT, R10, -126, PT ;  /* 0xc2fc00000a00780b */ /* 0x000fe20003f6e000 */
[----:B------:R-:W-:Y:S01]  /*3380*/  @!P6 FMUL R18, R18, 0.5 ;  /* 0x3f0000001212e820 */ /* 0x000fe20000400000 */
[----:B------:R-:W-:Y:S01]  /*3390*/  FMUL R27, R27, 1.4426950216293334961 ;  /* 0x3fb8aa3b1b1b7820 */ /* 0x000fe20000400000 */
[----:B------:R-:W-:Y:S01]  /*33a0*/  FADD R24, R34, R24 ;  /* 0x0000001822187221 */ /* 0x000fe20000000000 */
[----:B------:R-:W-:Y:S01]  /*33b0*/  FMUL R32, R32, 1.4426950216293334961 ;  /* 0x3fb8aa3b20207820 */ /* 0x000fe20000400000 */
[----:B------:R-:W-:Y:S01]  /*33c0*/  FADD R25, -R2, R25 ;  /* 0x0000001902197221 */ /* 0x000fe20000000100 */
[----:B------:R-:W2:Y:S01]  /*33d0*/  MUFU.EX2 R16, R16 ;  /* 0x0000001000107308 */ /* 0x000ea20000000800 */
[----:B---3--:R-:W-:Y:S01]  /*33e0*/  @!P2 FMUL R26, R26, R26 ;  /* 0x0000001a1a1aa220 */ /* 0x008fe20000400000 */
[----:B------:R-:W-:Y:S01]  /*33f0*/  FSETP.GEU.AND P2, PT, R22, -126, PT ;  /* 0xc2fc00001600780b */ /* 0x000fe20003f4e000 */
[----:B------:R-:W-:Y:S01]  /*3400*/  FMUL R25, R25, 1.4426950216293334961 ;  /* 0x3fb8aa3b19197820 */ /* 0x000fe20000400000 */
[----:B------:R-:W-:Y:S01]  /*3410*/  FADD R19, -R2, R19 ;  /* 0x0000001302137221 */ /* 0x000fe20000000100 */
[----:B------:R-:W-:Y:S01]  /*3420*/  FADD R35, R24, R26 ;  /* 0x0000001a18237221 */ /* 0x000fe20000000000 */
[----:B------:R-:W-:Y:S01]  /*3430*/  FMUL R26, R33, 1.4426950216293334961 ;  /* 0x3fb8aa3b211a7820 */ /* 0x000fe20000400000 */
[----:B------:R-:W-:Y:S01]  /*3440*/  @!P3 FMUL R10, R10, 0.5 ;  /* 0x3f0000000a0ab820 */ /* 0x000fe20000400000 */
[----:B------:R-:W3:Y:S01]  /*3450*/  MUFU.EX2 R18, R18 ;  /* 0x0000001200127308 */ /* 0x000ee20000000800 */
[----:B0-----:R-:W-:Y:S01]  /*3460*/  @!P4 FMUL R11, R11, R11 ;  /* 0x0000000b0b0bc220 */ /* 0x001fe20000400000 */
[----:B------:R-:W-:Y:S01]  /*3470*/  FSETP.GEU.AND P4, PT, R31, -126, PT ;  /* 0xc2fc00001f00780b */ /* 0x000fe20003f8e000 */
[C---:B------:R-:W-:Y:S01]  /*3480*/  FADD R24, -R2.reuse, R23 ;  /* 0x0000001702187221 */ /* 0x040fe20000000100 */
[C---:B------:R-:W-:Y:S01]  /*3490*/  FADD R17, -R2.reuse, R17 ;  /* 0x0000001102117221 */ /* 0x040fe20000000100 */
[----:B------:R-:W-:-:S02]  /*34a0*/  FADD R29, -R2, R29 ;  /* 0x0000001d021d7221 */ /* 0x000fc40000000100 */
[----:B------:R-:W-:Y:S01]  /*34b0*/  @!P2 FMUL R22, R22, 0.5 ;  /* 0x3f0000001616a820 */ /* 0x000fe20000400000 */
[----:B------:R-:W0:Y:S01]  /*34c0*/  MUFU.EX2 R10, R10 ;  /* 0x0000000a000a7308 */ /* 0x000e220000000800 */
[----:B--2---:R-:W-:Y:S01]  /*34d0*/  @!P5 FMUL R16, R16, R16 ;  /* 0x000000101010d220 */ /* 0x004fe20000400000 */
[----:B------:R-:W-:Y:S01]  /*34e0*/  FSETP.GEU.AND P5, PT, R27, -126, PT ;  /* 0xc2fc00001b00780b */ /* 0x000fe20003fae000 */
[----:B------:R-:W-:Y:S01]  /*34f0*/  FMUL R24, R24, 1.4426950216293334961 ;  /* 0x3fb8aa3b18187820 */ /* 0x000fe20000400000 */
[----:B------:R-:W-:Y:S01]  /*3500*/  FMUL R17, R17, 1.4426950216293334961 ;  /* 0x3fb8aa3b11117820 */ /* 0x000fe20000400000 */
[----:B------:R-:W-:Y:S02]  /*3510*/  FMUL R29, R29, 1.4426950216293334961 ;  /* 0x3fb8aa3b1d1d7820 */ /* 0x000fe40000400000 */
[----:B------:R-:W-:Y:S01]  /*3520*/  @!P4 FMUL R31, R31, 0.5 ;  /* 0x3f0000001f1fc820 */ /* 0x000fe20000400000 */
[----:B------:R-:W2:Y:S01]  /*3530*/  MUFU.EX2 R22, R22 ;  /* 0x0000001600167308 */ /* 0x000ea20000000800 */
[----:B---3--:R-:W-:Y:S01]  /*3540*/  @!P6 FMUL R18, R18, R18 ;  /* 0x000000121212e220 */ /* 0x008fe20000400000 */
[----:B------:R-:W-:-:S05]  /*3550*/  FSETP.GEU.AND P6, PT, R32, -126, PT ;  /* 0xc2fc00002000780b */ /* 0x000fca0003fce000 */
[----:B------:R-:W-:Y:S01]  /*3560*/  @!P5 FMUL R27, R27, 0.5 ;  /* 0x3f0000001b1bd820 */ /* 0x000fe20000400000 */
[----:B------:R-:W3:Y:S01]  /*3570*/  MUFU.EX2 R23, R31 ;  /* 0x0000001f00177308 */ /* 0x000ee20000000800 */
[----:B0-----:R-:W-:Y:S01]  /*3580*/  @!P3 FMUL R10, R10, R10 ;  /* 0x0000000a0a0ab220 */ /* 0x001fe20000400000 */
[----:B------:R-:W-:-:S03]  /*3590*/  FSETP.GEU.AND P3, PT, R26, -126, PT ;  /* 0xc2fc00001a00780b */ /* 0x000fc60003f6e000 */
[----:B------:R-:W-:Y:S02]  /*35a0*/  FADD R34, R35, R10 ;  /* 0x0000000a23227221 */ /* 0x000fe40000000000 */
[----:B------:R-:W-:Y:S01]  /*35b0*/  @!P6 FMUL R32, R32, 0.5 ;  /* 0x3f0000002020e820 */ /* 0x000fe20000400000 */
[----:B------:R-:W0:Y:S01]  /*35c0*/  MUFU.EX2 R10, R27 ;  /* 0x0000001b000a7308 */ /* 0x000e220000000800 */
[----:B--2---:R-:W-:Y:S01]  /*35d0*/  @!P2 FMUL R22, R22, R22 ;  /* 0x000000161616a220 */ /* 0x004fe20000400000 */
[----:B------:R-:W-:Y:S01]  /*35e0*/  FSETP.GEU.AND P2, PT, R24, -126, PT ;  /* 0xc2fc00001800780b */ /* 0x000fe20003f4e000 */
[----:B------:R-:W-:Y:S01]  /*35f0*/  FADD R33, R34, R11 ;  /* 0x0000000b22217221 */ /* 0x000fe20000000000 */
[----:B------:R-:W-:-:S03]  /*3600*/  FMUL R11, R19, 1.4426950216293334961 ;  /* 0x3fb8aa3b130b7820 */ /* 0x000fc60000400000 */
[----:B------:R-:W-:Y:S01]  /*3610*/  @!P3 FMUL R26, R26, 0.5 ;  /* 0x3f0000001a1ab820 */ /* 0x000fe20000400000 */
[----:B------:R-:W2:Y:S01]  /*3620*/  MUFU.EX2 R32, R32 ;  /* 0x0000002000207308 */ /* 0x000ea20000000800 */
[----:B---3--:R-:W-:Y:S01]  /*3630*/  @!P4 FMUL R23, R23, R23 ;  /* 0x000000171717c220 */ /* 0x008fe20000400000 */
[----:B------:R-:W-:Y:S01]  /*3640*/  FSETP.GEU.AND P4, PT, R11, -126, PT ;  /* 0xc2fc00000b00780b */ /* 0x000fe20003f8e000 */
[----:B------:R-:W-:-:S04]  /*3650*/  FADD R33, R33, R16 ;  /* 0x0000001021217221 */ /* 0x000fc80000000000 */
[----:B------:R-:W-:Y:S01]  /*3660*/  @!P2 FMUL R24, R24, 0.5 ;  /* 0x3f0000001818a820 */ /* 0x000fe20000400000 */
[----:B------:R-:W3:Y:S01]  /*3670*/  MUFU.EX2 R21, R26 ;  /* 0x0000001a00157308 */ /* 0x000ee20000000800 */
[----:B0-----:R-:W-:Y:S01]  /*3680*/  @!P5 FMUL R10, R10, R10 ;  /* 0x0000000a0a0ad220 */ /* 0x001fe20000400000 */
[----:B------:R-:W-:Y:S01]  /*3690*/  FSETP.GEU.AND P5, PT, R17, -126, PT ;  /* 0xc2fc00001100780b */ /* 0x000fe20003fae000 */
[----:B------:R-:W-:-:S04]  /*36a0*/  FADD R33, R33, R18 ;  /* 0x0000001221217221 */ /* 0x000fc80000000000 */
[----:B------:R-:W-:Y:S01]  /*36b0*/  FADD R22, R33, R22 ;  /* 0x0000001621167221 */ /* 0x000fe20000000000 */
[----:B------:R-:W0:Y:S01]  /*36c0*/  MUFU.EX2 R24, R24 ;  /* 0x0000001800187308 */ /* 0x000e220000000800 */
[----:B--2---:R-:W-:Y:S01]  /*36d0*/  @!P6 FMUL R32, R32, R32 ;  /* 0x000000202020e220 */ /* 0x004fe20000400000 */
[----:B------:R-:W-:Y:S01]  /*36e0*/  FSETP.GEU.AND P6, PT, R29, -126, PT ;  /* 0xc2fc00001d00780b */ /* 0x000fe20003fce000 */
[----:B------:R-:W-:-:S04]  /*36f0*/  @!P4 FMUL R11, R11, 0.5 ;  /* 0x3f0000000b0bc820 */ /* 0x000fc80000400000 */
[----:B------:R-:W-:Y:S01]  /*3700*/  @!P5 FMUL R17, R17, 0.5 ;  /* 0x3f0000001111d820 */ /* 0x000fe20000400000 */
[----:B------:R-:W2:Y:S01]  /*3710*/  MUFU.EX2 R18, R11 ;  /* 0x0000000b00127308 */ /* 0x000ea20000000800 */
[----:B---3--:R-:W-:Y:S01]  /*3720*/  @!P3 FMUL R21, R21, R21 ;  /* 0x000000151515b220 */ /* 0x008fe20000400000 */
[----:B------:R-:W-:-:S03]  /*3730*/  FSETP.GEU.AND P3, PT, R25, -126, PT ;  /* 0xc2fc00001900780b */ /* 0x000fc60003f6e000 */
[----:B------:R-:W-:Y:S02]  /*3740*/  FADD R22, R22, R21 ;  /* 0x0000001516167221 */ /* 0x000fe40000000000 */
[----:B------:R-:W-:Y:S02]  /*3750*/  @!P6 FMUL R29, R29, 0.5 ;  /* 0x3f0000001d1de820 */ /* 0x000fe40000400000 */
[----:B------:R-:W-:Y:S01]  /*3760*/  FADD R23, R22, R23 ;  /* 0x0000001716177221 */ /* 0x000fe20000000000 */
[----:B0-----:R-:W-:Y:S01]  /*3770*/  @!P2 FMUL R24, R24, R24 ;  /* 0x000000181818a220 */ /* 0x001fe20000400000 */
[----:B------:R-:W0:Y:S01]  /*3780*/  MUFU.EX2 R22, R17 ;  /* 0x0000001100167308 */ /* 0x000e220000000800 */
[----:B------:R-:W-:Y:S01]  /*3790*/  ISETP.NE.AND P2, PT, R15, RZ, PT ;  /* 0x000000ff0f00720c */ /* 0x000fe20003f45270 */
[----:B------:R-:W-:Y:S02]  /*37a0*/  FADD R23, R23, R10 ;  /* 0x0000000a17177221 */ /* 0x000fe40000000000 */
[----:B------:R-:W-:-:S02]  /*37b0*/  @!P3 FMUL R25, R25, 0.5 ;  /* 0x3f0000001919b820 */ /* 0x000fc40000400000 */
[----:B------:R-:W-:Y:S01]  /*37c0*/  FADD R23, R23, R32 ;  /* 0x0000002017177221 */ /* 0x000fe20000000000 */
[----:B--2---:R-:W-:Y:S01]  /*37d0*/  @!P4 FMUL R18, R18, R18 ;  /* 0x000000121212c220 */ /* 0x004fe20000400000 */
[----:B------:R-:W2:Y:S02]  /*37e0*/  MUFU.EX2 R16, R25 ;  /* 0x0000001900107308 */ /* 0x000ea40000000800 */
[----:B------:R-:W-:-:S06]  /*37f0*/  FADD R23, R23, R24 ;  /* 0x0000001817177221 */ /* 0x000fcc0000000000 */
[----:B------:R-:W3:Y:S01]  /*3800*/  MUFU.EX2 R10, R29 ;  /* 0x0000001d000a7308 */ /* 0x000ee20000000800 */
[----:B0-----:R-:W-:Y:S01]  /*3810*/  @!P5 FMUL R22, R22, R22 ;  /* 0x000000161616d220 */ /* 0x001fe20000400000 */
[----:B--2---:R-:W-:-:S04]  /*3820*/  @!P3 FMUL R16, R16, R16 ;  /* 0x000000101010b220 */ /* 0x004fc80000400000 */
[----:B------:R-:W-:-:S04]  /*3830*/  FADD R23, R23, R16 ;  /* 0x0000001017177221 */ /* 0x000fc80000000000 */
[----:B------:R-:W-:Y:S01]  /*3840*/  FADD R23, R23, R18 ;  /* 0x0000001217177221 */ /* 0x000fe20000000000 */
[----:B---3--:R-:W-:-:S03]  /*3850*/  @!P6 FMUL R10, R10, R10 ;  /* 0x0000000a0a0ae220 */ /* 0x008fc60000400000 */
[----:B------:R-:W-:-:S04]  /*3860*/  FADD R23, R23, R22 ;  /* 0x0000001617177221 */ /* 0x000fc80000000000 */
[----:B------:R-:W-:Y:S01]  /*3870*/  FADD R24, R23, R10 ;  /* 0x0000000a17187221 */ /* 0x000fe20000000000 */
[----:B------:R-:W-:Y:S06]  /*3880*/  @P2 BRA `(.L_x_54) ;  /* 0xfffffff400e82947 */ /* 0x000fec000383ffff */
.L_x_53:
[----:B------:R-:W-:Y:S05]  /*3890*/  BSYNC.RECONVERGENT B1 ;  /* 0x0000000000017941 */ /* 0x000fea0003800200 */
.L_x_52:
[----:B------:R-:W-:Y:S05]  /*38a0*/  @!P1 BRA `(.L_x_51) ;  /* 0x0000000800249947 */ /* 0x000fea0003800000 */
[----:B------:R-:W-:Y:S01]  /*38b0*/  ISETP.GE.U32.AND P2, PT, R20, 0x8, PT ;  /* 0x000000081400780c */ /* 0x000fe20003f46070 */
[----:B------:R-:W-:Y:S01]  /*38c0*/  BSSY.RECONVERGENT B1, `(.L_x_55) ;  /* 0x0000049000017945 */ /* 0x000fe20003800200 */
[----:B------:R-:W-:-:S04]  /*38d0*/  LOP3.LUT R16, R12, 0x7, RZ, 0xc0, !PT ;  /* 0x000000070c107812 */ /* 0x000fc800078ec0ff */
[----:B------:R-:W-:-:S07]  /*38e0*/  ISETP.NE.AND P1, PT, R16, RZ, PT ;  /* 0x000000ff1000720c */ /* 0x000fce0003f25270 */
[----:B------:R-:W-:Y:S06]  /*38f0*/  @!P2 BRA `(.L_x_56) ;  /* 0x000000040014a947 */ /* 0x000fec0003800000 */
[----:B------:R-:W0:Y:S01]  /*3900*/  LDC.64 R8, c[0x0][0x380] ;  /* 0x0000e000ff087b82 */ /* 0x000e220000000a00 */
[----:B------:R-:W4:Y:S02]  /*3910*/  LDCU UR5, c[0x0][0x394] ;  /* 0x00007280ff0577ac */ /* 0x000f240008000800 */
[----:B----4-:R-:W-:-:S04]  /*3920*/  IMAD R11, R7, UR5, R14 ;  /* 0x00000005070b7c24 */ /* 0x010fc8000f8e020e */
[----:B0-----:R-:W-:-:S05]  /*3930*/  IMAD.WIDE R8, R11, 0x4, R8 ;  /* 0x000000040b087825 */ /* 0x001fca00078e0208 */
[----:B--2---:R-:W3:Y:S04]  /*3940*/  LDG.E R13, desc[UR12][R8.64] ;  /* 0x0000000c080d7981 */ /* 0x004ee8000c1e1900 */
[----:B------:R-:W2:Y:S04]  /*3950*/  LDG.E R15, desc[UR12][R8.64+0x400] ;  /* 0x0004000c080f7981 */ /* 0x000ea8000c1e1900 */
[----:B------:R-:W4:Y:S04]  /*3960*/  LDG.E R17, desc[UR12][R8.64+0x800] ;  /* 0x0008000c08117981 */ /* 0x000f28000c1e1900 */
[----:B------:R-:W5:Y:S04]  /*3970*/  LDG.E R19, desc[UR12][R8.64+0xc00] ;  /* 0x000c000c08137981 */ /* 0x000f68000c1e1900 */
[----:B------:R-:W5:Y:S04]  /*3980*/  LDG.E R21, desc[UR12][R8.64+0x1000] ;  /* 0x0010000c08157981 */ /* 0x000f68000c1e1900 */
[----:B------:R-:W5:Y:S04]  /*3990*/  LDG.E R23, desc[UR12][R8.64+0x1400] ;  /* 0x0014000c08177981 */ /* 0x000f68000c1e1900 */
[----:B------:R-:W5:Y:S04]  /*39a0*/  LDG.E R25, desc[UR12][R8.64+0x1800] ;  /* 0x0018000c08197981 */ /* 0x000f68000c1e1900 */
[----:B------:R-:W5:Y:S01]  /*39b0*/  LDG.E R11, desc[UR12][R8.64+0x1c00] ;  /* 0x001c000c080b7981 */ /* 0x000f62000c1e1900 */
[----:B------:R-:W-:Y:S01]  /*39c0*/  IADD3 R14, PT, PT, R14, 0x800, RZ ;  /* 0x000008000e0e7810 */ /* 0x000fe20007ffe0ff */
[----:B---3--:R-:W-:-:S04]  /*39d0*/  FADD R13, -R2, R13 ;  /* 0x0000000d020d7221 */ /* 0x008fc80000000100 */
[----:B------:R-:W-:Y:S01]  /*39e0*/  FMUL R13, R13, 1.4426950216293334961 ;  /* 0x3fb8aa3b0d0d7820 */ /* 0x000fe20000400000 */
[C---:B--2---:R-:W-:Y:S01]  /*39f0*/  FADD R15, -R2.reuse, R15 ;  /* 0x0000000f020f7221 */ /* 0x044fe20000000100 */
[----:B----4-:R-:W-:-:S03]  /*3a00*/  FADD R17, -R2, R17 ;  /* 0x0000001102117221 */ /* 0x010fc60000000100 */
[----:B------:R-:W-:Y:S01]  /*3a10*/  FSETP.GEU.AND P3, PT, R13, -126, PT ;  /* 0xc2fc00000d00780b */ /* 0x000fe20003f6e000 */
[----:B------:R-:W-:Y:S01]  /*3a20*/  FMUL R15, R15, 1.4426950216293334961 ;  /* 0x3fb8aa3b0f0f7820 */ /* 0x000fe20000400000 */
[----:B------:R-:W-:Y:S01]  /*3a30*/  FMUL R17, R17, 1.4426950216293334961 ;  /* 0x3fb8aa3b11117820 */ /* 0x000fe20000400000 */
[----:B-----5:R-:W-:-:S03]  /*3a40*/  FADD R19, -R2, R19 ;  /* 0x0000001302137221 */ /* 0x020fc60000000100 */
[----:B------:R-:W-:Y:S01]  /*3a50*/  FSETP.GEU.AND P6, PT, R15, -126, PT ;  /* 0xc2fc00000f00780b */ /* 0x000fe20003fce000 */
[C---:B------:R-:W-:Y:S01]  /*3a60*/  FADD R21, -R2.reuse, R21 ;  /* 0x0000001502157221 */ /* 0x040fe20000000100 */
[----:B------:R-:W-:Y:S01]  /*3a70*/  FSETP.GEU.AND P5, PT, R17, -126, PT ;  /* 0xc2fc00001100780b */ /* 0x000fe20003fae000 */
[----:B------:R-:W-:Y:S02]  /*3a80*/  FMUL R19, R19, 1.4426950216293334961 ;  /* 0x3fb8aa3b13137820 */ /* 0x000fe40000400000 */
[----:B------:R-:W-:Y:S01]  /*3a90*/  FMUL R21, R21, 1.4426950216293334961 ;  /* 0x3fb8aa3b15157820 */ /* 0x000fe20000400000 */
[C---:B------:R-:W-:Y:S01]  /*3aa0*/  FADD R23, -R2.reuse, R23 ;  /* 0x0000001702177221 */ /* 0x040fe20000000100 */
[----:B------:R-:W-:Y:S01]  /*3ab0*/  @!P3 FMUL R13, R13, 0.5 ;  /* 0x3f0000000d0db820 */ /* 0x000fe20000400000 */
[----:B------:R-:W-:Y:S01]  /*3ac0*/  FSETP.GEU.AND P2, PT, R19, -126, PT ;  /* 0xc2fc00001300780b */ /* 0x000fe20003f4e000 */
[----:B------:R-:W-:Y:S01]  /*3ad0*/  FADD R25, -R2, R25 ;  /* 0x0000001902197221 */ /* 0x000fe20000000100 */
[----:B------:R-:W-:Y:S01]  /*3ae0*/  FMUL R23, R23, 1.4426950216293334961 ;  /* 0x3fb8aa3b17177820 */ /* 0x000fe20000400000 */
[----:B------:R-:W-:-:S02]  /*3af0*/  FSETP.GEU.AND P4, PT, R21, -126, PT ;  /* 0xc2fc00001500780b */ /* 0x000fc40003f8e000 */
[----:B------:R-:W0:Y:S01]  /*3b00*/  MUFU.EX2 R13, R13 ;  /* 0x0000000d000d7308 */ /* 0x000e220000000800 */
[----:B------:R-:W-:Y:S01]  /*3b10*/  @!P6 FMUL R15, R15, 0.5 ;  /* 0x3f0000000f0fe820 */ /* 0x000fe20000400000 */
[----:B------:R-:W-:Y:S01]  /*3b20*/  @!P5 FMUL R17, R17, 0.5 ;  /* 0x3f0000001111d820 */ /* 0x000fe20000400000 */
[----:B------:R-:W-:Y:S01]  /*3b30*/  FMUL R25, R25, 1.4426950216293334961 ;  /* 0x3fb8aa3b19197820 */ /* 0x000fe20000400000 */
[----:B------:R-:W-:-:S04]  /*3b40*/  FADD R11, -R2, R11 ;  /* 0x0000000b020b7221 */ /* 0x000fc80000000100 */
[----:B------:R-:W2:Y:S01]  /*3b50*/  MUFU.EX2 R8, R15 ;  /* 0x0000000f00087308 */ /* 0x000ea20000000800 */
[----:B------:R-:W-:Y:S01]  /*3b60*/  FMUL R11, R11, 1.4426950216293334961 ;  /* 0x3fb8aa3b0b0b7820 */ /* 0x000fe20000400000 */
[----:B------:R-:W-:Y:S01]  /*3b70*/  @!P2 FMUL R19, R19, 0.5 ;  /* 0x3f0000001313a820 */ /* 0x000fe20000400000 */
[----:B------:R-:W-:-:S05]  /*3b80*/  @!P4 FMUL R21, R21, 0.5 ;  /* 0x3f0000001515c820 */ /* 0x000fca0000400000 */
        /* <DEDUP_REMOVED lines=28> */
.L_x_56:
[----:B------:R-:W-:Y:S05]  /*3d50*/  BSYNC.RECONVERGENT B1 ;  /* 0x0000000000017941 */ /* 0x000fea0003800200 */
.L_x_55:
        /* <DEDUP_REMOVED lines=10> */
[----:B------:R-:W3:Y:S04]  /*3e00*/  LDG.E R11, desc[UR12][R8.64] ;  /* 0x0000000c080b7981 */ /* 0x000ee8000c1e1900 */
[----:B--2---:R-:W2:Y:S04]  /*3e10*/  LDG.E R13, desc[UR12][R8.64+0x400] ;  /* 0x0004000c080d7981 */ /* 0x004ea8000c1e1900 */
[----:B------:R-:W4:Y:S04]  /*3e20*/  LDG.E R15, desc[UR12][R8.64+0x800] ;  /* 0x0008000c080f7981 */ /* 0x000f28000c1e1900 */
[----:B------:R-:W5:Y:S01]  /*3e30*/  LDG.E R17, desc[UR12][R8.64+0xc00] ;  /* 0x000c000c08117981 */ /* 0x000f62000c1e1900 */
[----:B------:R-:W-:Y:S01]  /*3e40*/  IADD3 R14, PT, PT, R14, 0x400, RZ ;  /* 0x000004000e0e7810 */ /* 0x000fe20007ffe0ff */
[----:B---3--:R-:W-:-:S04]  /*3e50*/  FADD R11, -R2, R11 ;  /* 0x0000000b020b7221 */ /* 0x008fc80000000100 */
[----:B------:R-:W-:Y:S01]  /*3e60*/  FMUL R11, R11, 1.4426950216293334961 ;  /* 0x3fb8aa3b0b0b7820 */ /* 0x000fe20000400000 */
[C---:B--2---:R-:W-:Y:S01]  /*3e70*/  FADD R13, -R2.reuse, R13 ;  /* 0x0000000d020d7221 */ /* 0x044fe20000000100 */
[----:B----4-:R-:W-:-:S03]  /*3e80*/  FADD R15, -R2, R15 ;  /* 0x0000000f020f7221 */ /* 0x010fc60000000100 */
[----:B------:R-:W-:Y:S01]  /*3e90*/  FMUL R13, R13, 1.4426950216293334961 ;  /* 0x3fb8aa3b0d0d7820 */ /* 0x000fe20000400000 */
[----:B------:R-:W-:Y:S01]  /*3ea0*/  FSETP.GEU.AND P1, PT, R11, -126, PT ;  /* 0xc2fc00000b00780b */ /* 0x000fe20003f2e000 */
[----:B-----5:R-:W-:Y:S01]  /*3eb0*/  FADD R17, -R2, R17 ;  /* 0x0000001102117221 */ /* 0x020fe20000000100 */
[----:B------:R-:W-:Y:S02]  /*3ec0*/  FMUL R15, R15, 1.4426950216293334961 ;  /* 0x3fb8aa3b0f0f7820 */ /* 0x000fe40000400000 */
[----:B------:R-:W-:Y:S01]  /*3ed0*/  FSETP.GEU.AND P3, PT, R13, -126, PT ;  /* 0xc2fc00000d00780b */ /* 0x000fe20003f6e000 */
[----:B------:R-:W-:Y:S02]  /*3ee0*/  FMUL R17, R17, 1.4426950216293334961 ;  /* 0x3fb8aa3b11117820 */ /* 0x000fe40000400000 */
[----:B------:R-:W-:-:S03]  /*3ef0*/  FSETP.GEU.AND P4, PT, R15, -126, PT ;  /* 0xc2fc00000f00780b */ /* 0x000fc60003f8e000 */
[----:B------:R-:W-:-:S03]  /*3f00*/  FSETP.GEU.AND P5, PT, R17, -126, PT ;  /* 0xc2fc00001100780b */ /* 0x000fc60003fae000 */
[----:B------:R-:W-:-:S04]  /*3f10*/  @!P1 FMUL R11, R11, 0.5 ;  /* 0x3f0000000b0b9820 */ /* 0x000fc80000400000 */
[----:B------:R-:W0:Y:S01]  /*3f20*/  MUFU.EX2 R9, R11 ;  /* 0x0000000b00097308 */ /* 0x000e220000000800 */
[----:B------:R-:W-:Y:S02]  /*3f30*/  @!P3 FMUL R13, R13, 0.5 ;  /* 0x3f0000000d0db820 */ /* 0x000fe40000400000 */
[----:B------:R-:W-:-:S03]  /*3f40*/  @!P4 FMUL R15, R15, 0.5 ;  /* 0x3f0000000f0fc820 */ /* 0x000fc60000400000 */
[----:B------:R-:W-:Y:S02]  /*3f50*/  @!P5 FMUL R17, R17, 0.5 ;  /* 0x3f0000001111d820 */ /* 0x000fe40000400000 */
        /* <DEDUP_REMOVED lines=11> */
.L_x_58:
[----:B------:R-:W-:Y:S05]  /*4010*/  BSYNC.RECONVERGENT B1 ;  /* 0x0000000000017941 */ /* 0x000fea0003800200 */
.L_x_57:
[----:B------:R-:W-:Y:S05]  /*4020*/  @!P2 BRA `(.L_x_51) ;  /* 0x000000000044a947 */ /* 0x000fea0003800000 */
[----:B------:R-:W0:Y:S01]  /*4030*/  LDC.64 R8, c[0x0][0x380] ;  /* 0x0000e000ff087b82 */ /* 0x000e220000000a00 */
[----:B------:R-:W2:Y:S01]  /*4040*/  LDCU UR5, c[0x0][0x394] ;  /* 0x00007280ff0577ac */ /* 0x000ea20008000800 */
[----:B------:R-:W-:Y:S01]  /*4050*/  IADD3 R12, PT, PT, -R12, RZ, RZ ;  /* 0x000000ff0c0c7210 */ /* 0x000fe20007ffe1ff */
[----:B--2---:R-:W-:-:S07]  /*4060*/  IMAD R13, R7, UR5, R14 ;  /* 0x00000005070d7c24 */ /* 0x004fce000f8e020e */
.L_x_59:
[----:B0-----:R-:W-:-:S06]  /*4070*/  IMAD.WIDE R10, R13, 0x4, R8 ;  /* 0x000000040d0a7825 */ /* 0x001fcc00078e0208 */
[----:B------:R-:W3:Y:S01]  /*4080*/  LDG.E R11, desc[UR12][R10.64] ;  /* 0x0000000c0a0b7981 */ /* 0x000ee2000c1e1900 */
[----:B------:R-:W-:Y:S02]  /*4090*/  IADD3 R12, PT, PT, R12, 0x1, RZ ;  /* 0x000000010c0c7810 */ /* 0x000fe40007ffe0ff */
[----:B------:R-:W-:Y:S02]  /*40a0*/  IADD3 R13, PT, PT, R13, 0x100, RZ ;  /* 0x000001000d0d7810 */ /* 0x000fe40007ffe0ff */
[----:B------:R-:W-:Y:S01]  /*40b0*/  ISETP.NE.AND P2, PT, R12, RZ, PT ;  /* 0x000000ff0c00720c */ /* 0x000fe20003f45270 */
[----:B---3--:R-:W-:-:S04]  /*40c0*/  FADD R14, -R2, R11 ;  /* 0x0000000b020e7221 */ /* 0x008fc80000000100 */
[----:B------:R-:W-:-:S05]  /*40d0*/  FMUL R14, R14, 1.4426950216293334961 ;  /* 0x3fb8aa3b0e0e7820 */ /* 0x000fca0000400000 */
[----:B------:R-:W-:-:S13]  /*40e0*/  FSETP.GEU.AND P1, PT, R14, -126, PT ;  /* 0xc2fc00000e00780b */ /* 0x000fda0003f2e000 */
[----:B------:R-:W-:-:S04]  /*40f0*/  @!P1 FMUL R14, R14, 0.5 ;  /* 0x3f0000000e0e9820 */ /* 0x000fc80000400000 */
[----:B------:R-:W0:Y:S02]  /*4100*/  MUFU.EX2 R15, R14 ;  /* 0x0000000e000f7308 */ /* 0x000e240000000800 */
[----:B0-----:R-:W-:-:S04]  /*4110*/  @!P1 FMUL R15, R15, R15 ;  /* 0x0000000f0f0f9220 */ /* 0x001fc80000400000 */
[----:B------:R-:W-:Y:S01]  /*4120*/  FADD R24, R15, R24 ;  /* 0x000000180f187221 */ /* 0x000fe20000000000 */
[----:B------:R-:W-:Y:S06]  /*4130*/  @P2 BRA `(.L_x_59) ;  /* 0xfffffffc00cc2947 */ /* 0x000fec000383ffff */
.L_x_51:
[----:B------:R-:W-:Y:S05]  /*4140*/  BSYNC.RECONVERGENT B0 ;  /* 0x0000000000007941 */ /* 0x000fea0003800200 */
.L_x_50:
[----:B------:R-:W4:Y:S01]  /*4150*/  SHFL.BFLY PT, R9, R24, 0x10, 0x1f ;  /* 0x0e001f0018097f89 */ /* 0x000f2200000e0000 */
[----:B------:R-:W-:Y:S01]  /*4160*/  ISETP.NE.AND P1, PT, R28, RZ, PT ;  /* 0x000000ff1c00720c */ /* 0x000fe20003f25270 */
[----:B------:R-:W-:Y:S01]  /*4170*/  BSSY B0, `(.L_x_60) ;  /* 0x000001d000007945 */ /* 0x000fe20003800000 */
[----:B----4-:R-:W-:-:S05]  /*4180*/  FADD R9, R9, R24 ;  /* 0x0000001809097221 */ /* 0x010fca0000000000 */
[----:B------:R-:W4:Y:S02]  /*4190*/  SHFL.BFLY PT, R8, R9, 0x8, 0x1f ;  /* 0x0d001f0009087f89 */ /* 0x000f2400000e0000 */
[----:B----4-:R-:W-:-:S05]  /*41a0*/  FADD R8, R9, R8 ;  /* 0x0000000809087221 */ /* 0x010fca0000000000 */
[----:B------:R-:W4:Y:S02]  /*41b0*/  SHFL.BFLY PT, R11, R8, 0x4, 0x1f ;  /* 0x0c801f00080b7f89 */ /* 0x000f2400000e0000 */
[----:B----4-:R-:W-:-:S05]  /*41c0*/  FADD R11, R8, R11 ;  /* 0x0000000b080b7221 */ /* 0x010fca0000000000 */
[----:B0-----:R-:W0:Y:S02]  /*41d0*/  SHFL.BFLY PT, R10, R11, 0x2, 0x1f ;  /* 0x0c401f000b0a7f89 */ /* 0x001e2400000e0000 */
[----:B0-----:R-:W-:-:S05]  /*41e0*/  FADD R10, R11, R10 ;  /* 0x0000000a0b0a7221 */ /* 0x001fca0000000000 */
[----:B--2---:R-:W0:Y:S02]  /*41f0*/  SHFL.BFLY PT, R13, R10, 0x1, 0x1f ;  /* 0x0c201f000a0d7f89 */ /* 0x004e2400000e0000 */
[----:B0-----:R-:W-:-:S05]  /*4200*/  FADD R13, R10, R13 ;  /* 0x0000000d0a0d7221 */ /* 0x001fca0000000000 */
[----:B------:R0:W-:Y:S01]  /*4210*/  @!P1 STS [R6+UR4], R13 ;  /* 0x0000000d06009988 */ /* 0x0001e20008000804 */
[----:B------:R-:W-:Y:S01]  /*4220*/  BAR.SYNC.DEFER_BLOCKING 0x0 ;  /* 0x0000000000007b1d */ /* 0x000fe20000010000 */
[----:B------:R-:W-:-:S13]  /*4230*/  ISETP.GT.U32.AND P1, PT, R0, 0x1f, PT ;  /* 0x0000001f0000780c */ /* 0x000fda0003f24070 */
[----:B0-----:R-:W-:Y:S05]  /*4240*/  @P1 BRA `(.L_x_61) ;  /* 0x00000000003c1947 */ /* 0x001fea0003800000 */
[----:B------:R-:W-:Y:S01]  /*4250*/  ISETP.GT.U32.AND P1, PT, R0, 0x7, PT ;  /* 0x000000070000780c */ /* 0x000fe20003f24070 */
[----:B------:R-:W-:Y:S01]  /*4260*/  HFMA2 R6, -RZ, RZ, 0, 0 ;  /* 0x00000000ff067431 */ /* 0x000fe200000001ff */
[----:B------:R-:W-:-:S11]  /*4270*/  UMOV UR4, 0xffffffff ;  /* 0xffffffff00047882 */ /* 0x000fd60000000000 */
[----:B------:R0:W2:Y:S01]  /*4280*/  @!P1 LDS R6, [R4] ;  /* 0x0000000004069984 */ /* 0x0000a20000000800 */
[----:B------:R-:W-:Y:S05]  /*4290*/  BRA.DIV UR4, `(.L_x_62) ;  /* 0x0000002604e07947 */ /* 0x000fea000b800000 */
[----:B--2---:R-:W2:Y:S02]  /*42a0*/  SHFL.BFLY PT, R9, R6, 0x10, 0x1f ;  /* 0x0e001f0006097f89 */ /* 0x004ea400000e0000 */
[----:B--2---:R-:W-:-:S05]  /*42b0*/  FADD R9, R9, R6 ;  /* 0x0000000609097221 */ /* 0x004fca0000000000 */
[----:B01----:R-:W0:Y:S02]  /*42c0*/  SHFL.BFLY PT, R4, R9, 0x8, 0x1f ;  /* 0x0d001f0009047f89 */ /* 0x003e2400000e0000 */
[----:B0-----:R-:W-:-:S05]  /*42d0*/  FADD R4, R9, R4 ;  /* 0x0000000409047221 */ /* 0x001fca0000000000 */
[----:B------:R-:W0:Y:S02]  /*42e0*/  SHFL.BFLY PT, R11, R4, 0x4, 0x1f ;  /* 0x0c801f00040b7f89 */ /* 0x000e2400000e0000 */
[----:B0-----:R-:W-:-:S05]  /*42f0*/  FADD R11, R4, R11 ;  /* 0x0000000b040b7221 */ /* 0x001fca0000000000 */
[----:B------:R-:W0:Y:S02]  /*4300*/  SHFL.BFLY PT, R8, R11, 0x2, 0x1f ;  /* 0x0c401f000b087f89 */ /* 0x000e2400000e0000 */
[----:B0-----:R-:W-:-:S05]  /*4310*/  FADD R8, R11, R8 ;  /* 0x000000080b087221 */ /* 0x001fca0000000000 */
[----:B------:R0:W1:Y:S02]  /*4320*/  SHFL.BFLY PT, R13, R8, 0x1, 0x1f ;  /* 0x0c201f00080d7f89 */ /* 0x00006400000e0000 */
.L_x_134:
[----:B-1----:R-:W-:-:S07]  /*4330*/  FADD R13, R8, R13 ;  /* 0x0000000d080d7221 */ /* 0x002fce0000000000 */
.L_x_61:
[----:B------:R-:W-:Y:S05]  /*4340*/  BSYNC B0 ;  /* 0x0000000000007941 */ /* 0x000fea0003800000 */
.L_x_60:
[----:B------:R-:W2:Y:S01]  /*4350*/  S2R R9, SR_CgaCtaId ;  /* 0x0000000000097919 */ /* 0x000ea20000008800 */
[----:B-1----:R-:W-:Y:S01]  /*4360*/  MOV R4, 0x400 ;  /* 0x0000040000047802 */ /* 0x002fe20000000f00 */
[----:B------:R-:W-:Y:S05]  /*4370*/  WARPSYNC.ALL ;  /* 0x0000000000007948 */ /* 0x000fea0003800000 */
[----:B--2---:R-:W-:-:S05]  /*4380*/  LEA R4, R9, R4, 0x18 ;  /* 0x0000000409047211 */ /* 0x004fca00078ec0ff */
[----:B------:R1:W-:Y:S01]  /*4390*/  @P0 STS [R4], R13 ;  /* 0x0000000d04000388 */ /* 0x0003e20000000800 */
[----:B------:R-:W-:Y:S01]  /*43a0*/  ISETP.GE.AND P0, PT, R0, R3, PT ;  /* 0x000000030000720c */ /* 0x000fe20003f06270 */
[----:B------:R-:W-:Y:S06]  /*43b0*/  BAR.SYNC.DEFER_BLOCKING 0x0 ;  /* 0x0000000000007b1d */ /* 0x000fec0000010000 */
[----:B------:R-:W-:Y:S01]  /*43c0*/  BSSY.RECONVERGENT B0, `(.L_x_63) ;  /* 0x00001ad000007945 */ /* 0x000fe20003800200 */
[----:B------:R1:W2:Y:S05]  /*43d0*/  LDS R6, [R4] ;  /* 0x0000000004067984 */ /* 0x0002aa0000000800 */
[----:B-1----:R-:W-:Y:S05]  /*43e0*/  @P0 BRA `(.L_x_64) ;  /* 0x0000001800a80947 */ /* 0x002fea0003800000 */
[----:B------:R-:W-:Y:S01]  /*43f0*/  LOP3.LUT R14, RZ, R0, RZ, 0x33, !PT ;  /* 0x00000000ff0e7212 */ /* 0x000fe200078e33ff */
[----:B------:R-:W1:Y:S01]  /*4400*/  LDCU UR4, c[0x0][0x394] ;  /* 0x00007280ff0477ac */ /* 0x000e620008000800 */
[----:B------:R-:W-:Y:S02]  /*4410*/  BSSY.RECONVERGENT B3, `(.L_x_65) ;  /* 0x0000064000037945 */ /* 0x000fe40003800200 */
[----:B------:R-:W-:-:S04]  /*4420*/  IADD3 R14, PT, PT, R3, R14, RZ ;  /* 0x0000000e030e7210 */ /* 0x000fc80007ffe0ff */
[----:B------:R-:W-:-:S04]  /*4430*/  LOP3.LUT R4, R14, 0x300, RZ, 0xc0, !PT ;  /* 0x000003000e047812 */ /* 0x000fc800078ec0ff */
[----:B------:R-:W-:Y:S02]  /*4440*/  ISETP.NE.AND P0, PT, R4, 0x300, PT ;  /* 0x000003000400780c */ /* 0x000fe40003f05270 */
[----:B------:R-:W-:Y:S01]  /*4450*/  MOV R4, R0 ;  /* 0x0000000000047202 */ /* 0x000fe20000000f00 */
[----:B-1----:R-:W-:-:S10]  /*4460*/  IMAD R13, R7, UR4, RZ ;  /* 0x00000004070d7c24 */ /* 0x002fd4000f8e02ff */
[----:B------:R-:W-:Y:S05]  /*4470*/  @!P0 BRA `(.L_x_66) ;  /* 0x0000000400748947 */ /* 0x000fea0003800000 */
[----:B------:R-:W1:Y:S01]  /*4480*/  LDC.64 R26, c[0x0][0x380] ;  /* 0x0000e000ff1a7b82 */ /* 0x000e620000000a00 */
[----:B------:R-:W-:Y:S02]  /*4490*/  LEA.HI R15, R14, 0x1, RZ, 0x18 ;  /* 0x000000010e0f7811 */ /* 0x000fe400078fc0ff */
[----:B------:R-:W-:Y:S02]  /*44a0*/  LEA R16, R0, R13, 0x2 ;  /* 0x0000000d00107211 */ /* 0x000fe400078e10ff */
[C---:B------:R-:W-:Y:S02]  /*44b0*/  SHF.L.U32 R4, R15.reuse, 0x8, RZ ;  /* 0x000000080f047819 */ /* 0x040fe400000006ff */
[----:B------:R-:W-:Y:S01]  /*44c0*/  LOP3.LUT R15, R15, 0x3, RZ, 0xc0, !PT ;  /* 0x000000030f0f7812 */ /* 0x000fe200078ec0ff */
[----:B------:R-:W4:Y:S01]  /*44d0*/  LDC.64 R32, c[0x0][0x388] ;  /* 0x0000e200ff207b82 */ /* 0x000f220000000a00 */
[----:B------:R-:W-:Y:S02]  /*44e0*/  LOP3.LUT R9, R4, 0x300, RZ, 0xc0, !PT ;  /* 0x0000030004097812 */ /* 0x000fe400078ec0ff */
[----:B------:R-:W-:-:S02]  /*44f0*/  IADD3 R15, PT, PT, -R15, RZ, RZ ;  /* 0x000000ff0f0f7210 */ /* 0x000fc40007ffe1ff */
[----:B------:R-:W-:-:S07]  /*4500*/  IADD3 R4, PT, PT, R9, R0, RZ ;  /* 0x0000000009047210 */ /* 0x000fce0007ffe0ff */
.L_x_75:
[----:B01----:R-:W-:-:S06]  /*4510*/  IMAD.WIDE R8, R16, 0x4, R26 ;  /* 0x0000000410087825 */ /* 0x003fcc00078e021a */
[----:B------:R-:W3:Y:S01]  /*4520*/  LDG.E.128 R8, desc[UR12][R8.64] ;  /* 0x0000000c08087981 */ /* 0x000ee2000c1e1d00 */
[----:B--2---:R-:W0:Y:S01]  /*4530*/  MUFU.RCP R17, R6 ;  /* 0x0000000600117308 */ /* 0x004e220000001000 */
[----:B------:R-:W-:Y:S01]  /*4540*/  IADD3 R15, PT, PT, R15, 0x1, RZ ;  /* 0x000000010f0f7810 */ /* 0x000fe20007ffe0ff */
[----:B------:R-:W-:Y:S01]  /*4550*/  BSSY.RECONVERGENT B4, `(.L_x_67) ;  /* 0x0000013000047945 */ /* 0x000fe20003800200 */
[----:B----4-:R-:W-:Y:S02]  /*4560*/  IMAD.WIDE R28, R16, 0x4, R32 ;  /* 0x00000004101c7825 */ /* 0x010fe400078e0220 */
[----:B------:R-:W-:Y:S02]  /*4570*/  ISETP.NE.AND P2, PT, R15, RZ, PT ;  /* 0x000000ff0f00720c */ /* 0x000fe40003f45270 */
[----:B0-----:R-:W-:-:S04]  /*4580*/  FFMA R18, -R6, R17, 1 ;  /* 0x3f80000006127423 */ /* 0x001fc80000000111 */
[----:B------:R-:W-:Y:S01]  /*4590*/  FFMA R18, R17, R18, R17 ;  /* 0x0000001211127223 */ /* 0x000fe20000000011 */
[----:B---3--:R-:W-:-:S04]  /*45a0*/  FADD R12, -R2, R8 ;  /* 0x00000008020c7221 */ /* 0x008fc80000000100 */
[----:B------:R-:W-:-:S05]  /*45b0*/  FMUL R12, R12, 1.4426950216293334961 ;  /* 0x3fb8aa3b0c0c7820 */ /* 0x000fca0000400000 */
[----:B------:R-:W-:-:S13]  /*45c0*/  FSETP.GEU.AND P0, PT, R12, -126, PT ;  /* 0xc2fc00000c00780b */ /* 0x000fda0003f0e000 */
[----:B------:R-:W-:-:S04]  /*45d0*/  @!P0 FMUL R12, R12, 0.5 ;  /* 0x3f0000000c0c8820 */ /* 0x000fc80000400000 */
[----:B------:R-:W0:Y:S02]  /*45e0*/  MUFU.EX2 R23, R12 ;  /* 0x0000000c00177308 */ /* 0x000e240000000800 */
[----:B0-----:R-:W-:-:S06]  /*45f0*/  @!P0 FMUL R23, R23, R23 ;  /* 0x0000001717178220 */ /* 0x001fcc0000400000 */
[----:B------:R-:W0:Y:S01]  /*4600*/  FCHK P0, R23, R6 ;  /* 0x0000000617007302 */ /* 0x000e220000000000 */
[----:B------:R-:W-:-:S04]  /*4610*/  FFMA R17, R23, R18, RZ ;  /* 0x0000001217117223 */ /* 0x000fc800000000ff */
[----:B------:R-:W-:-:S04]  /*4620*/  FFMA R8, -R6, R17, R23 ;  /* 0x0000001106087223 */ /* 0x000fc80000000117 */
[----:B------:R-:W-:Y:S01]  /*4630*/  FFMA R8, R18, R8, R17 ;  /* 0x0000000812087223 */ /* 0x000fe20000000011 */
[----:B0-----:R-:W-:Y:S06]  /*4640*/  @!P0 BRA `(.L_x_68) ;  /* 0x00000000000c8947 */ /* 0x001fec0003800000 */
[----:B------:R-:W-:-:S07]  /*4650*/  MOV R18, 0x4670 ;  /* 0x0000467000127802 */ /* 0x000fce0000000f00 */
[----:B------:R-:W-:Y:S05]  /*4660*/  CALL.REL.NOINC `($__internal_2_$__cuda_sm3x_div_rn_noftz_f32_slowpath) ;  /* 0x00000024007c7944 */ /* 0x000fea0003c00000 */
[----:B------:R-:W-:-:S07]  /*4670*/  MOV R8, R12 ;  /* 0x0000000c00087202 */ /* 0x000fce0000000f00 */
.L_x_68:
[----:B------:R-:W-:Y:S05]  /*4680*/  BSYNC.RECONVERGENT B4 ;  /* 0x0000000000047941 */ /* 0x000fea0003800200 */
.L_x_67:
[----:B------:R-:W-:Y:S01]  /*4690*/  FADD R9, -R2, R9 ;  /* 0x0000000902097221 */ /* 0x000fe20000000100 */
[----:B------:R-:W-:Y:S03]  /*46a0*/  BSSY.RECONVERGENT B4, `(.L_x_69) ;  /* 0x0000011000047945 */ /* 0x000fe60003800200 */
[----:B------:R-:W-:Y:S02]  /*46b0*/  FMUL R12, R9, 1.4426950216293334961 ;  /* 0x3fb8aa3b090c7820 */ /* 0x000fe40000400000 */
[----:B------:R-:W0:Y:S03]  /*46c0*/  MUFU.RCP R9, R6 ;  /* 0x0000000600097308 */ /* 0x000e260000001000 */
[----:B------:R-:W-:-:S13]  /*46d0*/  FSETP.GEU.AND P0, PT, R12, -126, PT ;  /* 0xc2fc00000c00780b */ /* 0x000fda0003f0e000 */
[----:B------:R-:W-:Y:S01]  /*46e0*/  @!P0 FMUL R12, R12, 0.5 ;  /* 0x3f0000000c0c8820 */ /* 0x000fe20000400000 */
[----:B0-----:R-:W-:-:S03]  /*46f0*/  FFMA R18, -R6, R9, 1 ;  /* 0x3f80000006127423 */ /* 0x001fc60000000109 */
[----:B------:R-:W0:Y:S01]  /*4700*/  MUFU.EX2 R23, R12 ;  /* 0x0000000c00177308 */ /* 0x000e220000000800 */
[----:B------:R-:W-:Y:S01]  /*4710*/  FFMA R9, R9, R18, R9 ;  /* 0x0000001209097223 */ /* 0x000fe20000000009 */
        /* <DEDUP_REMOVED lines=9> */
.L_x_70:
[----:B------:R-:W-:Y:S05]  /*47b0*/  BSYNC.RECONVERGENT B4 ;  /* 0x0000000000047941 */ /* 0x000fea0003800200 */
.L_x_69:
[----:B------:R-:W-:Y:S01]  /*47c0*/  FADD R10, -R2, R10 ;  /* 0x0000000a020a7221 */ /* 0x000fe20000000100 */
[----:B------:R-:W0:Y:S01]  /*47d0*/  MUFU.RCP R17, R6 ;  /* 0x0000000600117308 */ /* 0x000e220000001000 */
[----:B------:R-:W-:Y:S02]  /*47e0*/  BSSY.RECONVERGENT B4, `(.L_x_71) ;  /* 0x0000010000047945 */ /* 0x000fe40003800200 */
[----:B------:R-:W-:-:S05]  /*47f0*/  FMUL R12, R10, 1.4426950216293334961 ;  /* 0x3fb8aa3b0a0c7820 */ /* 0x000fca0000400000 */
[----:B------:R-:W-:Y:S01]  /*4800*/  FSETP.GEU.AND P0, PT, R12, -126, PT ;  /* 0xc2fc00000c00780b */ /* 0x000fe20003f0e000 */
[----:B0-----:R-:W-:-:S12]  /*4810*/  FFMA R10, -R6, R17, 1 ;  /* 0x3f800000060a7423 */ /* 0x001fd80000000111 */
[----:B------:R-:W-:Y:S01]  /*4820*/  @!P0 FMUL R12, R12, 0.5 ;  /* 0x3f0000000c0c8820 */ /* 0x000fe20000400000 */
[----:B------:R-:W-:-:S03]  /*4830*/  FFMA R10, R17, R10, R17 ;  /* 0x0000000a110a7223 */ /* 0x000fc60000000011 */
        /* <DEDUP_REMOVED lines=10> */
.L_x_72:
[----:B------:R-:W-:Y:S05]  /*48e0*/  BSYNC.RECONVERGENT B4 ;  /* 0x0000000000047941 */ /* 0x000fea0003800200 */
.L_x_71:
        /* <DEDUP_REMOVED lines=18> */
.L_x_74:
[----:B------:R-:W-:Y:S05]  /*4a10*/  BSYNC.RECONVERGENT B4 ;  /* 0x0000000000047941 */ /* 0x000fea0003800200 */
.L_x_73:
[----:B------:R0:W-:Y:S01]  /*4a20*/  STG.E.128 desc[UR12][R28.64], R8 ;  /* 0x000000081c007986 */ /* 0x0001e2000c101d0c */
[----:B------:R-:W-:Y:S01]  /*4a30*/  IADD3 R16, PT, PT, R16, 0x400, RZ ;  /* 0x0000040010107810 */ /* 0x000fe20007ffe0ff */
[----:B------:R-:W-:Y:S06]  /*4a40*/  @P2 BRA `(.L_x_75) ;  /* 0xfffffff800b02947 */ /* 0x000fec000383ffff */
.L_x_66:
[----:B------:R-:W-:Y:S05]  /*4a50*/  BSYNC.RECONVERGENT B3 ;  /* 0x0000000000037941 */ /* 0x000fea0003800200 */
.L_x_65:
[----:B------:R-:W-:-:S13]  /*4a60*/  ISETP.GE.U32.AND P0, PT, R14, 0x300, PT ;  /* 0x000003000e00780c */ /* 0x000fda0003f06070 */
[----:B------:R-:W-:Y:S05]  /*4a70*/  @!P0 BRA `(.L_x_64) ;  /* 0x0000001400048947 */ /* 0x000fea0003800000 */
[----:B0-----:R-:W0:Y:S01]  /*4a80*/  LDC.64 R28, c[0x0][0x380] ;  /* 0x0000e000ff1c7b82 */ /* 0x001e220000000a00 */
[----:B------:R-:W-:-:S07]  /*4a90*/  LEA R16, R4, R13, 0x2 ;  /* 0x0000000d04107211 */ /* 0x000fce00078e10ff */
[----:B------:R-:W1:Y:S02]  /*4aa0*/  LDC.64 R26, c[0x0][0x388] ;  /* 0x0000e200ff1a7b82 */ /* 0x000e640000000a00 */
.L_x_108:
[----:B0-----:R-:W-:-:S05]  /*4ab0*/  IMAD.WIDE R34, R16, 0x4, R28 ;  /* 0x0000000410227825 */ /* 0x001fca00078e021c */
[----:B----4-:R-:W3:Y:S01]  /*4ac0*/  LDG.E.128 R8, desc[UR12][R34.64] ;  /* 0x0000000c22087981 */ /* 0x010ee2000c1e1d00 */
[----:B--2---:R-:W0:Y:S01]  /*4ad0*/  MUFU.RCP R13, R6 ;  /* 0x00000006000d7308 */ /* 0x004e220000001000 */
[----:B------:R-:W-:Y:S01]  /*4ae0*/  IADD3 R4, PT, PT, R4, 0x400, RZ ;  /* 0x0000040004047810 */ /* 0x000fe20007ffe0ff */
[----:B------:R-:W-:Y:S03]  /*4af0*/  BSSY.RECONVERGENT B3, `(.L_x_76) ;  /* 0x0000012000037945 */ /* 0x000fe60003800200 */
[----:B------:R-:W-:Y:S01]  /*4b00*/  ISETP.GE.AND P2, PT, R4, R3, PT ;  /* 0x000000030400720c */ /* 0x000fe20003f46270 */
[----:B---3--:R-:W-:-:S04]  /*4b10*/  FADD R8, -R2, R8 ;  /* 0x0000000802087221 */ /* 0x008fc80000000100 */
[----:B------:R-:W-:Y:S01]  /*4b20*/  FMUL R12, R8, 1.4426950216293334961 ;  /* 0x3fb8aa3b080c7820 */ /* 0x000fe20000400000 */
[----:B0-----:R-:W-:-:S04]  /*4b30*/  FFMA R8, -R6, R13, 1 ;  /* 0x3f80000006087423 */ /* 0x001fc8000000010d */
[----:B------:R-:W-:Y:S01]  /*4b40*/  FSETP.GEU.AND P0, PT, R12, -126, PT ;  /* 0xc2fc00000c00780b */ /* 0x000fe20003f0e000 */
[----:B------:R-:W-:-:S12]  /*4b50*/  FFMA R8, R13, R8, R13 ;  /* 0x000000080d087223 */ /* 0x000fd8000000000d */
        /* <DEDUP_REMOVED lines=9> */
[----:B-1----:R-:W-:Y:S05]  /*4bf0*/  CALL.REL.NOINC `($__internal_2_$__cuda_sm3x_div_rn_noftz_f32_slowpath) ;  /* 0x0000002000187944 */ /* 0x002fea0003c00000 */
[----:B------:R-:W-:-:S07]  /*4c00*/  MOV R8, R12 ;  /* 0x0000000c00087202 */ /* 0x000fce0000000f00 */
.L_x_77:
[----:B------:R-:W-:Y:S05]  /*4c10*/  BSYNC.RECONVERGENT B3 ;  /* 0x0000000000037941 */ /* 0x000fea0003800200 */
.L_x_76:
        /* <DEDUP_REMOVED lines=18> */
.L_x_79:
[----:B------:R-:W-:Y:S05]  /*4d40*/  BSYNC.RECONVERGENT B3 ;  /* 0x0000000000037941 */ /* 0x000fea0003800200 */
.L_x_78:
        /* <DEDUP_REMOVED lines=18> */
.L_x_81:
[----:B------:R-:W-:Y:S05]  /*4e70*/  BSYNC.RECONVERGENT B3 ;  /* 0x0000000000037941 */ /* 0x000fea0003800200 */
.L_x_80:
        /* <DEDUP_REMOVED lines=18> */
.L_x_83:
[----:B------:R-:W-:Y:S05]  /*4fa0*/  BSYNC.RECONVERGENT B3 ;  /* 0x0000000000037941 */ /* 0x000fea0003800200 */
.L_x_82:
[----:B-1----:R-:W-:-:S05]  /*4fb0*/  IMAD.WIDE R32, R16, 0x4, R26 ;  /* 0x0000000410207825 */ /* 0x002fca00078e021a */
[----:B------:R0:W-:Y:S04]  /*4fc0*/  STG.E.128 desc[UR12][R32.64], R8 ;  /* 0x0000000820007986 */ /* 0x0001e8000c101d0c */
[----:B------:R-:W2:Y:S01]  /*4fd0*/  LDG.E.128 R12, desc[UR12][R34.64+0x1000] ;  /* 0x0010000c220c7981 */ /* 0x000ea2000c1e1d00 */
[----:B------:R-:W1:Y:S01]  /*4fe0*/  MUFU.RCP R19, R6 ;  /* 0x0000000600137308 */ /* 0x000e620000001000 */
[----:B------:R-:W-:Y:S01]  /*4ff0*/  BSSY.RECONVERGENT B3, `(.L_x_84) ;  /* 0x0000011000037945 */ /* 0x000fe20003800200 */
[----:B--2---:R-:W-:-:S04]  /*5000*/  FADD R12, -R2, R12 ;  /* 0x0000000c020c7221 */ /* 0x004fc80000000100 */
[----:B------:R-:W-:Y:S01]  /*5010*/  FMUL R17, R12, 1.4426950216293334961 ;  /* 0x3fb8aa3b0c117820 */ /* 0x000fe20000400000 */
[----:B-1----:R-:W-:-:S04]  /*5020*/  FFMA R12, -R6, R19, 1 ;  /* 0x3f800000060c7423 */ /* 0x002fc80000000113 */
[----:B------:R-:W-:Y:S01]  /*5030*/  FSETP.GEU.AND P0, PT, R17, -126, PT ;  /* 0xc2fc00001100780b */ /* 0x000fe20003f0e000 */
[----:B------:R-:W-:-:S12]  /*5040*/  FFMA R12, R19, R12, R19 ;  /* 0x0000000c130c7223 */ /* 0x000fd80000000013 */
[----:B------:R-:W-:-:S04]  /*5050*/  @!P0 FMUL R17, R17, 0.5 ;  /* 0x3f00000011118820 */ /* 0x000fc80000400000 */
[----:B------:R-:W1:Y:S02]  /*5060*/  MUFU.EX2 R23, R17 ;  /* 0x0000001100177308 */ /* 0x000e640000000800 */
[----:B-1----:R-:W-:-:S06]  /*5070*/  @!P0 FMUL R23, R23, R23 ;  /* 0x0000001717178220 */ /* 0x002fcc0000400000 */
[----:B------:R-:W1:Y:S01]  /*5080*/  FCHK P0, R23, R6 ;  /* 0x0000000617007302 */ /* 0x000e620000000000 */
[----:B0-----:R-:W-:-:S04]  /*5090*/  FFMA R9, R12, R23, RZ ;  /* 0x000000170c097223 */ /* 0x001fc800000000ff */
[----:B------:R-:W-:-:S04]  /*50a0*/  FFMA R8, -R6, R9, R23 ;  /* 0x0000000906087223 */ /* 0x000fc80000000117 */
[----:B------:R-:W-:Y:S01]  /*50b0*/  FFMA R8, R12, R8, R9 ;  /* 0x000000080c087223 */ /* 0x000fe20000000009 */
[----:B-1----:R-:W-:Y:S06]  /*50c0*/  @!P0 BRA `(.L_x_85) ;  /* 0x00000000000c8947 */ /* 0x002fec0003800000 */
[----:B------:R-:W-:-:S07]  /*50d0*/  MOV R18, 0x50f0 ;  /* 0x000050f000127802 */ /* 0x000fce0000000f00 */
[----:B------:R-:W-:Y:S05]  /*50e0*/  CALL.REL.NOINC `($__internal_2_$__cuda_sm3x_div_rn_noftz_f32_slowpath) ;  /* 0x0000001800dc7944 */ /* 0x000fea0003c00000 */
[----:B------:R-:W-:-:S07]  /*50f0*/  MOV R8, R12 ;  /* 0x0000000c00087202 */ /* 0x000fce0000000f00 */
.L_x_85:
[----:B------:R-:W-:Y:S05]  /*5100*/  BSYNC.RECONVERGENT B3 ;  /* 0x0000000000037941 */ /* 0x000fea0003800200 */
.L_x_84:
        /* <DEDUP_REMOVED lines=18> */
.L_x_87:
[----:B------:R-:W-:Y:S05]  /*5230*/  BSYNC.RECONVERGENT B3 ;  /* 0x0000000000037941 */ /* 0x000fea0003800200 */
.L_x_86:
        /* <DEDUP_REMOVED lines=18> */
.L_x_89:
[----:B------:R-:W-:Y:S05]  /*5360*/  BSYNC.RECONVERGENT B3 ;  /* 0x0000000000037941 */ /* 0x000fea0003800200 */
.L_x_88:
        /* <DEDUP_REMOVED lines=18> */
.L_x_91:
[----:B------:R-:W-:Y:S05]  /*5490*/  BSYNC.RECONVERGENT B3 ;  /* 0x0000000000037941 */ /* 0x000fea0003800200 */
.L_x_90:
        /* <DEDUP_REMOVED lines=20> */
.L_x_93:
[----:B------:R-:W-:Y:S05]  /*55e0*/  BSYNC.RECONVERGENT B3 ;  /* 0x0000000000037941 */ /* 0x000fea0003800200 */
.L_x_92:
        /* <DEDUP_REMOVED lines=18> */
.L_x_95:
[----:B------:R-:W-:Y:S05]  /*5710*/  BSYNC.RECONVERGENT B3 ;  /* 0x0000000000037941 */ /* 0x000fea0003800200 */
.L_x_94:
        /* <DEDUP_REMOVED lines=18> */
.L_x_97:
[----:B------:R-:W-:Y:S05]  /*5840*/  BSYNC.RECONVERGENT B3 ;  /* 0x0000000000037941 */ /* 0x000fea0003800200 */
.L_x_96:
        /* <DEDUP_REMOVED lines=18> */
.L_x_99:
[----:B------:R-:W-:Y:S05]  /*5970*/  BSYNC.RECONVERGENT B3 ;  /* 0x0000000000037941 */ /* 0x000fea0003800200 */
.L_x_98:
        /* <DEDUP_REMOVED lines=20> */
.L_x_101:
[----:B------:R-:W-:Y:S05]  /*5ac0*/  BSYNC.RECONVERGENT B3 ;  /* 0x0000000000037941 */ /* 0x000fea0003800200 */
.L_x_100:
        /* <DEDUP_REMOVED lines=18> */
.L_x_103:
[----:B------:R-:W-:Y:S05]  /*5bf0*/  BSYNC.RECONVERGENT B3 ;  /* 0x0000000000037941 */ /* 0x000fea0003800200 */
.L_x_102:
        /* <DEDUP_REMOVED lines=18> */
.L_x_105:
[----:B------:R-:W-:Y:S05]  /*5d20*/  BSYNC.RECONVERGENT B3 ;  /* 0x0000000000037941 */ /* 0x000fea0003800200 */
.L_x_104:
        /* <DEDUP_REMOVED lines=18> */
.L_x_107:
[----:B------:R-:W-:Y:S05]  /*5e50*/  BSYNC.RECONVERGENT B3 ;  /* 0x0000000000037941 */ /* 0x000fea0003800200 */
.L_x_106:
[----:B------:R4:W-:Y:S01]  /*5e60*/  STG.E.128 desc[UR12][R32.64+0x3000], R8 ;  /* 0x0030000820007986 */ /* 0x0009e2000c101d0c */
[----:B------:R-:W-:Y:S01]  /*5e70*/  IADD3 R16, PT, PT, R16, 0x1000, RZ ;  /* 0x0000100010107810 */ /* 0x000fe20007ffe0ff */
[----:B------:R-:W-:Y:S06]  /*5e80*/  @!P2 BRA `(.L_x_108) ;  /* 0xffffffec0008a947 */ /* 0x000fec000383ffff */
.L_x_64:
[----:B------:R-:W-:Y:S05]  /*5e90*/  BSYNC.RECONVERGENT B0 ;  /* 0x0000000000007941 */ /* 0x000fea0003800200 */
.L_x_63:
[----:B------:R-:W1:Y:S02]  /*5ea0*/  LDC R13, c[0x0][0x394] ;  /* 0x0000e500ff0d7b82 */ /* 0x000e640000000800 */
[----:B-1----:R-:W-:-:S13]  /*5eb0*/  ISETP.GE.AND P0, PT, R30, R13, PT ;  /* 0x0000000d1e00720c */ /* 0x002fda0003f06270 */
[----:B------:R-:W-:Y:S05]  /*5ec0*/  @P0 EXIT ;  /* 0x000000000000094d */ /* 0x000fea0003800000 */
[----:B------:R-:W-:Y:S01]  /*5ed0*/  VIADDMNMX R4, R30, 0x100, R13, !PT ;  /* 0x000001001e047846 */ /* 0x000fe2000780010d */
[----:B------:R-:W-:Y:S01]  /*5ee0*/  BSSY.RECONVERGENT B0, `(.L_x_109) ;  /* 0x000002a000007945 */ /* 0x000fe20003800200 */
[----:B------:R-:W-:-:S04]  /*5ef0*/  LOP3.LUT R3, RZ, R0, RZ, 0x33, !PT ;  /* 0x00000000ff037212 */ /* 0x000fc800078e33ff */
[----:B------:R-:W-:-:S04]  /*5f00*/  IADD3 R3, PT, PT, -R5, R4, R3 ;  /* 0x0000000405037210 */ /* 0x000fc80007ffe103 */
[----:B------:R-:W-:-:S04]  /*5f10*/  LOP3.LUT R4, R3, 0x300, RZ, 0xc0, !PT ;  /* 0x0000030003047812 */ /* 0x000fc800078ec0ff */
[----:B------:R-:W-:-:S13]  /*5f20*/  ISETP.NE.AND P0, PT, R4, 0x300, PT ;  /* 0x000003000400780c */ /* 0x000fda0003f05270 */
[----:B------:R-:W-:Y:S05]  /*5f30*/  @!P0 BRA `(.L_x_110) ;  /* 0x0000000000908947 */ /* 0x000fea0003800000 */
[----:B0---4-:R-:W0:Y:S01]  /*5f40*/  LDC.64 R8, c[0x0][0x380] ;  /* 0x0000e000ff087b82 */ /* 0x011e220000000a00 */
[----:B------:R-:W-:Y:S01]  /*5f50*/  LEA.HI R4, R3, 0x1, RZ, 0x18 ;  /* 0x0000000103047811 */ /* 0x000fe200078fc0ff */
[----:B------:R-:W-:-:S03]  /*5f60*/  IMAD R14, R7, R13, R0 ;  /* 0x0000000d070e7224 */ /* 0x000fc600078e0200 */
[----:B------:R-:W-:-:S03]  /*5f70*/  SHF.L.U32 R12, R4, 0x8, RZ ;  /* 0x00000008040c7819 */ /* 0x000fc600000006ff */
[----:B------:R-:W1:Y:S01]  /*5f80*/  LDC.64 R10, c[0x0][0x388] ;  /* 0x0000e200ff0a7b82 */ /* 0x000e620000000a00 */
[----:B------:R-:W-:Y:S02]  /*5f90*/  LOP3.LUT R30, R12, 0x300, RZ, 0xc0, !PT ;  /* 0x000003000c1e7812 */ /* 0x000fe400078ec0ff */
[----:B------:R-:W-:Y:S02]  /*5fa0*/  LOP3.LUT R12, R4, 0x3, RZ, 0xc0, !PT ;  /* 0x00000003040c7812 */ /* 0x000fe400078ec0ff */
[C---:B------:R-:W-:Y:S02]  /*5fb0*/  IADD3 R30, PT, PT, R5.reuse, R0, R30 ;  /* 0x00000000051e7210 */ /* 0x040fe40007ffe01e */
[----:B------:R-:W-:Y:S02]  /*5fc0*/  IADD3 R4, PT, PT, R5, R14, RZ ;  /* 0x0000000e05047210 */ /* 0x000fe40007ffe0ff */
[----:B------:R-:W-:-:S07]  /*5fd0*/  IADD3 R0, PT, PT, -R12, RZ, RZ ;  /* 0x000000ff0c007210 */ /* 0x000fce0007ffe1ff */
.L_x_113:
[----:B0-----:R-:W-:-:S06]  /*5fe0*/  IMAD.WIDE R12, R4, 0x4, R8 ;  /* 0x00000004040c7825 */ /* 0x001fcc00078e0208 */
[----:B------:R-:W3:Y:S01]  /*5ff0*/  LDG.E R13, desc[UR12][R12.64] ;  /* 0x0000000c0c0d7981 */ /* 0x000ee2000c1e1900 */
[----:B------:R-:W-:Y:S01]  /*6000*/  IADD3 R0, PT, PT, R0, 0x1, RZ ;  /* 0x0000000100007810 */ /* 0x000fe20007ffe0ff */
[----:B------:R-:W-:Y:S03]  /*6010*/  BSSY.RECONVERGENT B3, `(.L_x_111) ;  /* 0x0000013000037945 */ /* 0x000fe60003800200 */
[----:B------:R-:W-:Y:S01]  /*6020*/  ISETP.NE.AND P2, PT, R0, RZ, PT ;  /* 0x000000ff0000720c */ /* 0x000fe20003f45270 */
[----:B---3--:R-:W-:-:S04]  /*6030*/  FADD R5, -R2, R13 ;  /* 0x0000000d02057221 */ /* 0x008fc80000000100 */
[----:B------:R-:W-:Y:S02]  /*6040*/  FMUL R16, R5, 1.4426950216293334961 ;  /* 0x3fb8aa3b05107820 */ /* 0x000fe40000400000 */
[----:B--2---:R-:W0:Y:S03]  /*6050*/  MUFU.RCP R5, R6 ;  /* 0x0000000600057308 */ /* 0x004e260000001000 */
[----:B------:R-:W-:-:S13]  /*6060*/  FSETP.GEU.AND P0, PT, R16, -126, PT ;  /* 0xc2fc00001000780b */ /* 0x000fda0003f0e000 */
[----:B------:R-:W-:Y:S01]  /*6070*/  @!P0 FMUL R16, R16, 0.5 ;  /* 0x3f00000010108820 */ /* 0x000fe20000400000 */
[----:B0-----:R-:W-:-:S03]  /*6080*/  FFMA R14, -R6, R5, 1 ;  /* 0x3f800000060e7423 */ /* 0x001fc60000000105 */
[----:B------:R-:W0:Y:S01]  /*6090*/  MUFU.EX2 R23, R16 ;  /* 0x0000001000177308 */ /* 0x000e220000000800 */
[----:B------:R-:W-:Y:S01]  /*60a0*/  FFMA R5, R5, R14, R5 ;  /* 0x0000000e05057223 */ /* 0x000fe20000000005 */
[----:B-1----:R-:W-:-:S04]  /*60b0*/  IMAD.WIDE R14, R4, 0x4, R10 ;  /* 0x00000004040e7825 */ /* 0x002fc800078e020a */
[----:B0-----:R-:W-:-:S04]  /*60c0*/  @!P0 FMUL R23, R23, R23 ;  /* 0x0000001717178220 */ /* 0x001fc80000400000 */
[----:B------:R-:W0:Y:S01]  /*60d0*/  FCHK P0, R23, R6 ;  /* 0x0000000617007302 */ /* 0x000e220000000000 */
[----:B------:R-:W-:-:S04]  /*60e0*/  FFMA R12, R5, R23, RZ ;  /* 0x00000017050c7223 */ /* 0x000fc800000000ff */
[----:B------:R-:W-:-:S04]  /*60f0*/  FFMA R13, -R6, R12, R23 ;  /* 0x0000000c060d7223 */ /* 0x000fc80000000117 */
[----:B------:R-:W-:Y:S01]  /*6100*/  FFMA R12, R5, R13, R12 ;  /* 0x0000000d050c7223 */ /* 0x000fe2000000000c */
[----:B0-----:R-:W-:Y:S06]  /*6110*/  @!P0 BRA `(.L_x_112) ;  /* 0x0000000000088947 */ /* 0x001fec0003800000 */
[----:B------:R-:W-:-:S07]  /*6120*/  MOV R18, 0x6140 ;  /* 0x0000614000127802 */ /* 0x000fce0000000f00 */
[----:B------:R-:W-:Y:S05]  /*6130*/  CALL.REL.NOINC `($__internal_2_$__cuda_sm3x_div_rn_noftz_f32_slowpath) ;  /* 0x0000000800c87944 */ /* 0x000fea0003c00000 */
.L_x_112:
[----:B------:R-:W-:Y:S05]  /*6140*/  BSYNC.RECONVERGENT B3 ;  /* 0x0000000000037941 */ /* 0x000fea0003800200 */
.L_x_111:
[----:B------:R0:W-:Y:S01]  /*6150*/  STG.E desc[UR12][R14.64], R12 ;  /* 0x0000000c0e007986 */ /* 0x0001e2000c10190c */
[----:B------:R-:W-:Y:S01]  /*6160*/  IADD3 R4, PT, PT, R4, 0x100, RZ ;  /* 0x0000010004047810 */ /* 0x000fe20007ffe0ff */
[----:B------:R-:W-:Y:S06]  /*6170*/  @P2 BRA `(.L_x_113) ;  /* 0xfffffffc00982947 */ /* 0x000fec000383ffff */
.L_x_110:
[----:B------:R-:W-:Y:S05]  /*6180*/  BSYNC.RECONVERGENT B0 ;  /* 0x0000000000007941 */ /* 0x000fea0003800200 */
.L_x_109:
[----:B------:R-:W-:-:S13]  /*6190*/  ISETP.GE.U32.AND P0, PT, R3, 0x300, PT ;  /* 0x000003000300780c */ /* 0x000fda0003f06070 */
[----:B------:R-:W-:Y:S05]  /*61a0*/  @!P0 EXIT ;  /* 0x000000000000894d */ /* 0x000fea0003800000 */
[----:B------:R-:W1:Y:S01]  /*61b0*/  LDCU.128 UR8, c[0x0][0x380] ;  /* 0x00007000ff0877ac */ /* 0x000e620008000c00 */
[----:B------:R-:W5:Y:S01]  /*61c0*/  LDCU UR14, c[0x0][0x394] ;  /* 0x00007280ff0e77ac */ /* 0x000f620008000800 */
[----:B------:R-:W0:Y:S01]  /*61d0*/  LDCU UR15, c[0x0][0x394] ;  /* 0x00007280ff0f77ac */ /* 0x000e220008000800 */
[----:B-1----:R-:W-:Y:S02]  /*61e0*/  UIADD3 UR6, UP0, UPT, UR8, 0x800, URZ ;  /* 0x0000080008067890 */ /* 0x002fe4000ff1e0ff */
[----:B------:R-:W-:Y:S01]  /*61f0*/  UIADD3 UR4, UP1, UPT, UR10, 0x800, URZ ;  /* 0x000008000a047890 */ /* 0x000fe2000ff3e0ff */
[----:B-----5:R-:W-:Y:S01]  /*6200*/  IMAD R7, R7, UR14, R30 ;  /* 0x0000000e07077c24 */ /* 0x020fe2000f8e021e */
[----:B------:R-:W-:Y:S02]  /*6210*/  UIADD3.X UR7, UPT, UPT, URZ, UR9, URZ, UP0, !UPT ;  /* 0x00000009ff077290 */ /* 0x000fe400087fe4ff */
[----:B0-----:R-:W-:-:S12]  /*6220*/  UIADD3.X UR5, UPT, UPT, URZ, UR11, URZ, UP1, !UPT ;  /* 0x0000000bff057290 */ /* 0x001fd80008ffe4ff */
.L_x_122:
[----:B----4-:R-:W-:Y:S02]  /*6230*/  MOV R8, UR6 ;  /* 0x0000000600087c02 */ /* 0x010fe40008000f00 */
[----:B------:R-:W-:-:S03]  /*6240*/  MOV R9, UR7 ;  /* 0x0000000700097c02 */ /* 0x000fc60008000f00 */
[----:B------:R-:W-:-:S05]  /*6250*/  IMAD.WIDE R8, R7, 0x4, R8 ;  /* 0x0000000407087825 */ /* 0x000fca00078e0208 */
[----:B------:R-:W3:Y:S01]  /*6260*/  LDG.E R3, desc[UR12][R8.64+-0x800] ;  /* 0xfff8000c08037981 */ /* 0x000ee2000c1e1900 */
[----:B--2---:R-:W0:Y:S01]  /*6270*/  MUFU.RCP R5, R6 ;  /* 0x0000000600057308 */ /* 0x004e220000001000 */
[----:B------:R-:W-:Y:S01]  /*6280*/  MOV R4, UR4 ;  /* 0x0000000400047c02 */ /* 0x000fe20008000f00 */
[----:B------:R-:W-:Y:S01]  /*6290*/  BSSY.RECONVERGENT B0, `(.L_x_114) ;  /* 0x0000012000007945 */ /* 0x000fe20003800200 */
[----:B0-----:R-:W-:-:S04]  /*62a0*/  FFMA R0, -R6, R5, 1 ;  /* 0x3f80000006007423 */ /* 0x001fc80000000105 */
[----:B------:R-:W-:Y:S01]  /*62b0*/  FFMA R0, R5, R0, R5 ;  /* 0x0000000005007223 */ /* 0x000fe20000000005 */
[----:B------:R-:W-:-:S03]  /*62c0*/  MOV R5, UR5 ;  /* 0x0000000500057c02 */ /* 0x000fc60008000f00 */
[----:B------:R-:W-:-:S04]  /*62d0*/  IMAD.WIDE R4, R7, 0x4, R4 ;  /* 0x0000000407047825 */ /* 0x000fc800078e0204 */
        /* <DEDUP_REMOVED lines=13> */
.L_x_115:
[----:B------:R-:W-:Y:S05]  /*63b0*/  BSYNC.RECONVERGENT B0 ;  /* 0x0000000000007941 */ /* 0x000fea0003800200 */
.L_x_114:
[----:B------:R0:W-:Y:S04]  /*63c0*/  STG.E desc[UR12][R4.64+-0x800], R12 ;  /* 0xfff8000c04007986 */ /* 0x0001e8000c10190c */
[----:B------:R-:W2:Y:S01]  /*63d0*/  LDG.E R3, desc[UR12][R8.64+-0x400] ;  /* 0xfffc000c08037981 */ /* 0x000ea2000c1e1900 */
[----:B------:R-:W1:Y:S01]  /*63e0*/  MUFU.RCP R11, R6 ;  /* 0x00000006000b7308 */ /* 0x000e620000001000 */
[----:B------:R-:W-:Y:S01]  /*63f0*/  BSSY.RECONVERGENT B0, `(.L_x_116) ;  /* 0x0000010000007945 */ /* 0x000fe20003800200 */
[----:B-1----:R-:W-:-:S04]  /*6400*/  FFMA R0, -R6, R11, 1 ;  /* 0x3f80000006007423 */ /* 0x002fc8000000010b */
[----:B------:R-:W-:Y:S01]  /*6410*/  FFMA R0, R11, R0, R11 ;  /* 0x000000000b007223 */ /* 0x000fe2000000000b */
[----:B--2---:R-:W-:-:S04]  /*6420*/  FADD R3, -R2, R3 ;  /* 0x0000000302037221 */ /* 0x004fc80000000100 */
[----:B------:R-:W-:-:S05]  /*6430*/  FMUL R3, R3, 1.4426950216293334961 ;  /* 0x3fb8aa3b03037820 */ /* 0x000fca0000400000 */
[----:B------:R-:W-:-:S13]  /*6440*/  FSETP.GEU.AND P0, PT, R3, -126, PT ;  /* 0xc2fc00000300780b */ /* 0x000fda0003f0e000 */
[----:B------:R-:W-:-:S04]  /*6450*/  @!P0 FMUL R3, R3, 0.5 ;  /* 0x3f00000003038820 */ /* 0x000fc80000400000 */
[----:B------:R-:W1:Y:S02]  /*6460*/  MUFU.EX2 R23, R3 ;  /* 0x0000000300177308 */ /* 0x000e640000000800 */
[----:B-1----:R-:W-:-:S06]  /*6470*/  @!P0 FMUL R23, R23, R23 ;  /* 0x0000001717178220 */ /* 0x002fcc0000400000 */
[----:B------:R-:W1:Y:S01]  /*6480*/  FCHK P0, R23, R6 ;  /* 0x0000000617007302 */ /* 0x000e620000000000 */
[----:B------:R-:W-:-:S04]  /*6490*/  FFMA R11, R0, R23, RZ ;  /* 0x00000017000b7223 */ /* 0x000fc800000000ff */
[----:B------:R-:W-:-:S04]  /*64a0*/  FFMA R10, -R6, R11, R23 ;  /* 0x0000000b060a7223 */ /* 0x000fc80000000117 */
[----:B0-----:R-:W-:Y:S01]  /*64b0*/  FFMA R12, R0, R10, R11 ;  /* 0x0000000a000c7223 */ /* 0x001fe2000000000b */
[----:B-1----:R-:W-:Y:S06]  /*64c0*/  @!P0 BRA `(.L_x_117) ;  /* 0x0000000000088947 */ /* 0x002fec0003800000 */
[----:B------:R-:W-:-:S07]  /*64d0*/  MOV R18, 0x64f0 ;  /* 0x000064f000127802 */ /* 0x000fce0000000f00 */
[----:B------:R-:W-:Y:S05]  /*64e0*/  CALL.REL.NOINC `($__internal_2_$__cuda_sm3x_div_rn_noftz_f32_slowpath) ;  /* 0x0000000400dc7944 */ /* 0x000fea0003c00000 */
.L_x_117:
[----:B------:R-:W-:Y:S05]  /*64f0*/  BSYNC.RECONVERGENT B0 ;  /* 0x0000000000007941 */ /* 0x000fea0003800200 */
.L_x_116:
        /* <DEDUP_REMOVED lines=19> */
.L_x_119:
[----:B------:R-:W-:Y:S05]  /*6630*/  BSYNC.RECONVERGENT B0 ;  /* 0x0000000000007941 */ /* 0x000fea0003800200 */
.L_x_118:
[----:B------:R0:W-:Y:S04]  /*6640*/  STG.E desc[UR12][R4.64], R12 ;  /* 0x0000000c04007986 */ /* 0x0001e8000c10190c */
[----:B------:R-:W2:Y:S01]  /*6650*/  LDG.E R9, desc[UR12][R8.64+0x400] ;  /* 0x0004000c08097981 */ /* 0x000ea2000c1e1900 */
        /* <DEDUP_REMOVED lines=17> */
.L_x_121:
[----:B------:R-:W-:Y:S05]  /*6770*/  BSYNC.RECONVERGENT B0 ;  /* 0x0000000000007941 */ /* 0x000fea0003800200 */
.L_x_120:
[----:B------:R0:W-:Y:S01]  /*6780*/  STG.E desc[UR12][R4.64+0x400], R12 ;  /* 0x0004000c04007986 */ /* 0x0001e2000c10190c */
[----:B------:R-:W-:Y:S02]  /*6790*/  IADD3 R30, PT, PT, R30, 0x400, RZ ;  /* 0x000004001e1e7810 */ /* 0x000fe40007ffe0ff */
[----:B------:R-:W-:Y:S02]  /*67a0*/  IADD3 R7, PT, PT, R7, 0x400, RZ ;  /* 0x0000040007077810 */ /* 0x000fe40007ffe0ff */
[----:B------:R-:W-:-:S13]  /*67b0*/  ISETP.GE.AND P0, PT, R30, UR15, PT ;  /* 0x0000000f1e007c0c */ /* 0x000fda000bf06270 */
[----:B0-----:R-:W-:Y:S05]  /*67c0*/  @!P0 BRA `(.L_x_122) ;  /* 0xfffffff800988947 */ /* 0x001fea000383ffff */
[----:B------:R-:W-:Y:S05]  /*67d0*/  EXIT ;  /* 0x000000000000794d */ /* 0x000fea0003800000 */
.L_x_40:
[----:B------:R-:W-:Y:S01]  /*67e0*/  HFMA2 R14, -RZ, RZ, 0, 9.5367431640625e-07 ;  /* 0x00000010ff0e7431 */ /* 0x000fe200000001ff */
[----:B--2---:R-:W-:Y:S02]  /*67f0*/  MOV R15, R2 ;  /* 0x00000002000f7202 */ /* 0x004fe40000000f00 */
[----:B------:R-:W-:Y:S02]  /*6800*/  MOV R17, 0x1f ;  /* 0x0000001f00117802 */ /* 0x000fe40000000f00 */
[----:B------:R-:W-:-:S07]  /*6810*/  MOV R12, 0xffffffff ;  /* 0xffffffff000c7802 */ /* 0x000fce0000000f00 */
[----:B01----:R-:W-:Y:S05]  /*6820*/  WARPSYNC.COLLECTIVE R12, `(.L_x_123) ;  /* 0x000000000c087348 */ /* 0x003fea0003c00000 */
[----:B0-----:R0:W2:Y:S02]  /*6830*/  SHFL.BFLY P1, R13, R15, R14, R17 ;  /* 0x0c00000e0f0d7389 */ /* 0x0010a40000020011 */
[----:B012---:R-:W-:Y:S05]  /*6840*/  ENDCOLLECTIVE ;  /* 0x000000000000791b */ /* 0x007fea0003800000 */
.L_x_123:
[----:B------:R-:W-:Y:S01]  /*6850*/  HFMA2 R14, -RZ, RZ, 0, 4.76837158203125e-07 ;  /* 0x00000008ff0e7431 */ /* 0x000fe200000001ff */
[----:B------:R-:W-:-:S04]  /*6860*/  MOV R9, R13 ;  /* 0x0000000d00097202 */ /* 0x000fc80000000f00 */
[----:B------:R-:W-:-:S04]  /*6870*/  FMNMX R9, R9, R2, !PT ;  /* 0x0000000209097209 */ /* 0x000fc80007800000 */
[----:B------:R-:W-:-:S07]  /*6880*/  MOV R15, R9 ;  /* 0x00000009000f7202 */ /* 0x000fce0000000f00 */
[----:B------:R-:W-:Y:S05]  /*6890*/  WARPSYNC.COLLECTIVE R12, `(.L_x_124) ;  /* 0x000000000c087348 */ /* 0x000fea0003c00000 */
[----:B------:R0:W1:Y:S02]  /*68a0*/  SHFL.BFLY P1, R13, R15, R14, R17 ;  /* 0x0c00000e0f0d7389 */ /* 0x0000640000020011 */
[----:B01----:R-:W-:Y:S05]  /*68b0*/  ENDCOLLECTIVE ;  /* 0x000000000000791b */ /* 0x003fea0003800000 */
.L_x_124:
[----:B------:R-:W-:Y:S01]  /*68c0*/  HFMA2 R14, -RZ, RZ, 0, 2.384185791015625e-07 ;  /* 0x00000004ff0e7431 */ /* 0x000fe200000001ff */
[----:B------:R-:W-:-:S04]  /*68d0*/  MOV R8, R13 ;  /* 0x0000000d00087202 */ /* 0x000fc80000000f00 */
[----:B------:R-:W-:-:S04]  /*68e0*/  FMNMX R8, R9, R8, !PT ;  /* 0x0000000809087209 */ /* 0x000fc80007800000 */
[----:B------:R-:W-:-:S07]  /*68f0*/  MOV R15, R8 ;  /* 0x00000008000f7202 */ /* 0x000fce0000000f00 */
[----:B------:R-:W-:Y:S05]  /*6900*/  WARPSYNC.COLLECTIVE R12, `(.L_x_125) ;  /* 0x000000000c087348 */ /* 0x000fea0003c00000 */
[----:B------:R0:W1:Y:S02]  /*6910*/  SHFL.BFLY P1, R13, R15, R14, R17 ;  /* 0x0c00000e0f0d7389 */ /* 0x0000640000020011 */
[----:B01----:R-:W-:Y:S05]  /*6920*/  ENDCOLLECTIVE ;  /* 0x000000000000791b */ /* 0x003fea0003800000 */
.L_x_125:
[----:B------:R-:W-:Y:S01]  /*6930*/  HFMA2 R14, -RZ, RZ, 0, 1.1920928955078125e-07 ;  /* 0x00000002ff0e7431 */ /* 0x000fe200000001ff */
[----:B------:R-:W-:-:S04]  /*6940*/  MOV R11, R13 ;  /* 0x0000000d000b7202 */ /* 0x000fc80000000f00 */
[----:B------:R-:W-:-:S04]  /*6950*/  FMNMX R11, R8, R11, !PT ;  /* 0x0000000b080b7209 */ /* 0x000fc80007800000 */
[----:B------:R-:W-:-:S07]  /*6960*/  MOV R15, R11 ;  /* 0x0000000b000f7202 */ /* 0x000fce0000000f00 */
[----:B------:R-:W-:Y:S05]  /*6970*/  WARPSYNC.COLLECTIVE R12, `(.L_x_126) ;  /* 0x000000000c087348 */ /* 0x000fea0003c00000 */
[----:B------:R0:W1:Y:S02]  /*6980*/  SHFL.BFLY P1, R13, R15, R14, R17 ;  /* 0x0c00000e0f0d7389 */ /* 0x0000640000020011 */
[----:B01----:R-:W-:Y:S05]  /*6990*/  ENDCOLLECTIVE ;  /* 0x000000000000791b */ /* 0x003fea0003800000 */
.L_x_126:
[----:B------:R-:W-:Y:S01]  /*69a0*/  HFMA2 R14, -RZ, RZ, 0, 5.9604644775390625e-08 ;  /* 0x00000001ff0e7431 */ /* 0x000fe200000001ff */
[----:B------:R-:W-:-:S04]  /*69b0*/  MOV R10, R13 ;  /* 0x0000000d000a7202 */ /* 0x000fc80000000f00 */
[----:B------:R-:W-:-:S04]  /*69c0*/  FMNMX R10, R11, R10, !PT ;  /* 0x0000000a0b0a7209 */ /* 0x000fc80007800000 */
[----:B------:R-:W-:-:S07]  /*69d0*/  MOV R15, R10 ;  /* 0x0000000a000f7202 */ /* 0x000fce0000000f00 */
[----:B------:R-:W-:Y:S05]  /*69e0*/  WARPSYNC.COLLECTIVE R12, `(.L_x_127) ;  /* 0x000000000c087348 */ /* 0x000fea0003c00000 */
[----:B------:R0:W1:Y:S02]  /*69f0*/  SHFL.BFLY P1, R13, R15, R14, R17 ;  /* 0x0c00000e0f0d7389 */ /* 0x0000640000020011 */
[----:B01----:R-:W-:Y:S05]  /*6a00*/  ENDCOLLECTIVE ;  /* 0x000000000000791b */ /* 0x003fea0003800000 */
.L_x_127:
[----:B------:R-:W-:Y:S05]  /*6a10*/  BRA `(.L_x_128) ;  /* 0xffffffa4006c7947 */ /* 0x000fea000383ffff */
.L_x_62:
[----:B--2---:R-:W-:Y:S02]  /*6a20*/  MOV R15, R6 ;  /* 0x00000006000f7202 */ /* 0x004fe40000000f00 */
[----:B------:R-:W-:Y:S02]  /*6a30*/  MOV R14, 0x10 ;  /* 0x00000010000e7802 */ /* 0x000fe40000000f00 */
[----:B------:R-:W-:Y:S02]  /*6a40*/  MOV R17, 0x1f ;  /* 0x0000001f00117802 */ /* 0x000fe40000000f00 */
[----:B------:R-:W-:-:S07]  /*6a50*/  MOV R12, 0xffffffff ;  /* 0xffffffff000c7802 */ /* 0x000fce0000000f00 */
[----:B01-3--:R-:W-:Y:S05]  /*6a60*/  WARPSYNC.COLLECTIVE R12, `(.L_x_129) ;  /* 0x000000000c087348 */ /* 0x00bfea0003c00000 */
[----:B------:R2:W4:Y:S02]  /*6a70*/  SHFL.BFLY P1, R13, R15, R14, R17 ;  /* 0x0c00000e0f0d7389 */ /* 0x0005240000020011 */
[----:B01234-:R-:W-:Y:S05]  /*6a80*/  ENDCOLLECTIVE ;  /* 0x000000000000791b */ /* 0x01ffea0003800000 */
.L_x_129:
[----:B------:R-:W-:Y:S02]  /*6a90*/  MOV R14, 0x8 ;  /* 0x00000008000e7802 */ /* 0x000fe40000000f00 */
[----:B------:R-:W-:-:S05]  /*6aa0*/  MOV R9, R13 ;  /* 0x0000000d00097202 */ /* 0x000fca0000000f00 */
[----:B------:R-:W-:-:S05]  /*6ab0*/  FADD R9, R9, R6 ;  /* 0x0000000609097221 */ /* 0x000fca0000000000 */
[----:B------:R-:W-:-:S07]  /*6ac0*/  MOV R15, R9 ;  /* 0x00000009000f7202 */ /* 0x000fce0000000f00 */
[----:B------:R-:W-:Y:S05]  /*6ad0*/  WARPSYNC.COLLECTIVE R12, `(.L_x_130) ;  /* 0x000000000c087348 */ /* 0x000fea0003c00000 */
[----:B------:R0:W1:Y:S02]  /*6ae0*/  SHFL.BFLY P1, R13, R15, R14, R17 ;  /* 0x0c00000e0f0d7389 */ /* 0x0000640000020011 */
[----:B01----:R-:W-:Y:S05]  /*6af0*/  ENDCOLLECTIVE ;  /* 0x000000000000791b */ /* 0x003fea0003800000 */
.L_x_130:
[----:B------:R-:W-:Y:S02]  /*6b00*/  MOV R14, 0x4 ;  /* 0x00000004000e7802 */ /* 0x000fe40000000f00 */
[----:B------:R-:W-:-:S05]  /*6b10*/  MOV R4, R13 ;  /* 0x0000000d00047202 */ /* 0x000fca0000000f00 */
[----:B------:R-:W-:-:S05]  /*6b20*/  FADD R4, R9, R4 ;  /* 0x0000000409047221 */ /* 0x000fca0000000000 */
[----:B------:R-:W-:-:S07]  /*6b30*/  MOV R15, R4 ;  /* 0x00000004000f7202 */ /* 0x000fce0000000f00 */
[----:B------:R-:W-:Y:S05]  /*6b40*/  WARPSYNC.COLLECTIVE R12, `(.L_x_131) ;  /* 0x000000000c087348 */ /* 0x000fea0003c00000 */
[----:B------:R0:W1:Y:S02]  /*6b50*/  SHFL.BFLY P1, R13, R15, R14, R17 ;  /* 0x0c00000e0f0d7389 */ /* 0x0000640000020011 */
[----:B01----:R-:W-:Y:S05]  /*6b60*/  ENDCOLLECTIVE ;  /* 0x000000000000791b */ /* 0x003fea0003800000 */
.L_x_131:
[----:B------:R-:W-:Y:S02]  /*6b70*/  MOV R14, 0x2 ;  /* 0x00000002000e7802 */ /* 0x000fe40000000f00 */
[----:B------:R-:W-:-:S05]  /*6b80*/  MOV R11, R13 ;  /* 0x0000000d000b7202 */ /* 0x000fca0000000f00 */
[----:B------:R-:W-:-:S05]  /*6b90*/  FADD R11, R4, R11 ;  /* 0x0000000b040b7221 */ /* 0x000fca0000000000 */
[----:B------:R-:W-:-:S07]  /*6ba0*/  MOV R15, R11 ;  /* 0x0000000b000f7202 */ /* 0x000fce0000000f00 */
[----:B------:R-:W-:Y:S05]  /*6bb0*/  WARPSYNC.COLLECTIVE R12, `(.L_x_132) ;  /* 0x000000000c087348 */ /* 0x000fea0003c00000 */
[----:B------:R0:W1:Y:S02]  /*6bc0*/  SHFL.BFLY P1, R13, R15, R14, R17 ;  /* 0x0c00000e0f0d7389 */ /* 0x0000640000020011 */
[----:B01----:R-:W-:Y:S05]  /*6bd0*/  ENDCOLLECTIVE ;  /* 0x000000000000791b */ /* 0x003fea0003800000 */
.L_x_132:
[----:B------:R-:W-:Y:S02]  /*6be0*/  MOV R14, 0x1 ;  /* 0x00000001000e7802 */ /* 0x000fe40000000f00 */
[----:B------:R-:W-:-:S05]  /*6bf0*/  MOV R8, R13 ;  /* 0x0000000d00087202 */ /* 0x000fca0000000f00 */
[----:B------:R-:W-:-:S05]  /*6c00*/  FADD R8, R11, R8 ;  /* 0x000000080b087221 */ /* 0x000fca0000000000 */
[----:B------:R-:W-:-:S07]  /*6c10*/  MOV R15, R8 ;  /* 0x00000008000f7202 */ /* 0x000fce0000000f00 */
[----:B------:R-:W-:Y:S05]  /*6c20*/  WARPSYNC.COLLECTIVE R12, `(.L_x_133) ;  /* 0x000000000c087348 */ /* 0x000fea0003c00000 */
[----:B------:R0:W1:Y:S02]  /*6c30*/  SHFL.BFLY P1, R13, R15, R14, R17 ;  /* 0x0c00000e0f0d7389 */ /* 0x0000640000020011 */
[----:B01----:R-:W-:Y:S05]  /*6c40*/  ENDCOLLECTIVE ;  /* 0x000000000000791b */ /* 0x003fea0003800000 */
.L_x_133:
[----:B------:R-:W-:Y:S05]  /*6c50*/  BRA `(.L_x_134) ;  /* 0xffffffd400b47947 */ /* 0x000fea000383ffff */
        .weak           $__internal_2_$__cuda_sm3x_div_rn_noftz_f32_slowpath
        .type           $__internal_2_$__cuda_sm3x_div_rn_noftz_f32_slowpath,@function
        .size           $__internal_2_$__cuda_sm3x_div_rn_noftz_f32_slowpath,(.L_x_150 - $__internal_2_$__cuda_sm3x_div_rn_noftz_f32_slowpath)
$__internal_2_$__cuda_sm3x_div_rn_noftz_f32_slowpath:
[----:B------:R-:W-:Y:S01]  /*6c60*/  SHF.R.U32.HI R17, RZ, 0x17, R6 ;  /* 0x00000017ff117819 */ /* 0x000fe20000011606 */
[----:B------:R-:W-:Y:S01]  /*6c70*/  BSSY.RECONVERGENT B1, `(.L_x_135) ;  /* 0x0000064000017945 */ /* 0x000fe20003800200 */
[----:B------:R-:W-:Y:S02]  /*6c80*/  SHF.R.U32.HI R22, RZ, 0x17, R23 ;  /* 0x00000017ff167819 */ /* 0x000fe40000011617 */
[----:B------:R-:W-:Y:S02]  /*6c90*/  LOP3.LUT R17, R17, 0xff, RZ, 0xc0, !PT ;  /* 0x000000ff11117812 */ /* 0x000fe400078ec0ff */
[----:B------:R-:W-:Y:S02]  /*6ca0*/  LOP3.LUT R22, R22, 0xff, RZ, 0xc0, !PT ;  /* 0x000000ff16167812 */ /* 0x000fe400078ec0ff */
[----:B------:R-:W-:Y:S02]  /*6cb0*/  IADD3 R12, PT, PT, R17, -0x1, RZ ;  /* 0xffffffff110c7810 */ /* 0x000fe40007ffe0ff */
[----:B------:R-:W-:-:S02]  /*6cc0*/  IADD3 R19, PT, PT, R22, -0x1, RZ ;  /* 0xffffffff16137810 */ /* 0x000fc40007ffe0ff */
[----:B------:R-:W-:Y:S02]  /*6cd0*/  ISETP.GT.U32.AND P0, PT, R12, 0xfd, PT ;  /* 0x000000fd0c00780c */ /* 0x000fe40003f04070 */
[----:B------:R-:W-:Y:S02]  /*6ce0*/  MOV R20, R6 ;  /* 0x0000000600147202 */ /* 0x000fe40000000f00 */
        /* <DEDUP_REMOVED lines=22> */
[----:B------:R-:W-:Y:S01]  /*6e50*/  @!P0 FFMA R23, R23, 1.84467440737095516160e+19, RZ ;  /* 0x5f80000017178823 */ /* 0x000fe200000000ff */
[----:B------:R-:W-:Y:S01]  /*6e60*/  @!P0 MOV R24, 0xffffffc0 ;  /* 0xffffffc000188802 */ /* 0x000fe20000000f00 */
[----:B------:R-:W-:-:S03]  /*6e70*/  @!P1 FFMA R20, R6, 1.84467440737095516160e+19, RZ ;  /* 0x5f80000006149823 */ /* 0x000fc600000000ff */
[----:B------:R-:W-:-:S07]  /*6e80*/  @!P1 IADD3 R24, PT, PT, R24, 0x40, RZ ;  /* 0x0000004018189810 */ /* 0x000fce0007ffe0ff */
.L_x_136:
[----:B------:R-:W-:Y:S01]  /*6e90*/  LEA R25, R17, 0xc0800000, 0x17 ;  /* 0xc080000011197811 */ /* 0x000fe200078eb8ff */
[----:B------:R-:W-:Y:S01]  /*6ea0*/  BSSY.RECONVERGENT B2, `(.L_x_141) ;  /* 0x0000036000027945 */ /* 0x000fe20003800200 */
[----:B------:R-:W-:Y:S02]  /*6eb0*/  IADD3 R22, PT, PT, R22, -0x7f, RZ ;  /* 0xffffff8116167810 */ /* 0x000fe40007ffe0ff */
[----:B------:R-:W-:-:S03]  /*6ec0*/  IADD3 R25, PT, PT, -R25, R20, RZ ;  /* 0x0000001419197210 */ /* 0x000fc60007ffe1ff */
[----:B------:R-:W-:Y:S01]  /*6ed0*/  IMAD R23, R22, -0x800000, R23 ;  /* 0xff80000016177824 */ /* 0x000fe200078e0217 */
[----:B------:R-:W0:Y:S01]  /*6ee0*/  MUFU.RCP R19, R25 ;  /* 0x0000001900137308 */ /* 0x000e220000001000 */
[----:B------:R-:W-:-:S04]  /*6ef0*/  FADD.FTZ R20, -R25, -RZ ;  /* 0x800000ff19147221 */ /* 0x000fc80000010100 */
[----:B0-----:R-:W-:-:S04]  /*6f00*/  FFMA R12, R19, R20, 1 ;  /* 0x3f800000130c7423 */ /* 0x001fc80000000014 */
[----:B------:R-:W-:-:S04]  /*6f10*/  FFMA R12, R19, R12, R19 ;  /* 0x0000000c130c7223 */ /* 0x000fc80000000013 */
[----:B------:R-:W-:-:S04]  /*6f20*/  FFMA R21, R23, R12, RZ ;  /* 0x0000000c17157223 */ /* 0x000fc800000000ff */
[----:B------:R-:W-:-:S04]  /*6f30*/  FFMA R19, R20, R21, R23 ;  /* 0x0000001514137223 */ /* 0x000fc80000000017 */
[----:B------:R-:W-:-:S04]  /*6f40*/  FFMA R19, R12, R19, R21 ;  /* 0x000000130c137223 */ /* 0x000fc80000000015 */
[----:B------:R-:W-:Y:S01]  /*6f50*/  FFMA R20, R20, R19, R23 ;  /* 0x0000001314147223 */ /* 0x000fe20000000017 */
[----:B------:R-:W-:-:S03]  /*6f60*/  IADD3 R23, PT, PT, R22, 0x7f, -R17 ;  /* 0x0000007f16177810 */ /* 0x000fc60007ffe811 */
[----:B------:R-:W-:Y:S01]  /*6f70*/  FFMA R21, R12, R20, R19 ;  /* 0x000000140c157223 */ /* 0x000fe20000000013 */
[----:B------:R-:W-:-:S04]  /*6f80*/  IADD3 R24, PT, PT, R23, R24, RZ ;  /* 0x0000001817187210 */ /* 0x000fc80007ffe0ff */
[----:B------:R-:W-:-:S04]  /*6f90*/  SHF.R.U32.HI R17, RZ, 0x17, R21 ;  /* 0x00000017ff117819 */ /* 0x000fc80000011615 */
[----:B------:R-:W-:-:S04]  /*6fa0*/  LOP3.LUT R17, R17, 0xff, RZ, 0xc0, !PT ;  /* 0x000000ff11117812 */ /* 0x000fc800078ec0ff */
[----:B------:R-:W-:-:S04]  /*6fb0*/  IADD3 R17, PT, PT, R17, R24, RZ ;  /* 0x0000001811117210 */ /* 0x000fc80007ffe0ff */
[----:B------:R-:W-:-:S04]  /*6fc0*/  IADD3 R22, PT, PT, R17, -0x1, RZ ;  /* 0xffffffff11167810 */ /* 0x000fc80007ffe0ff */
        /* <DEDUP_REMOVED lines=10> */
[CCC-:B------:R-:W-:Y:S01]  /*7070*/  FFMA.RP R23, R12.reuse, R20.reuse, R19.reuse ;  /* 0x000000140c177223 */ /* 0x1c0fe20000008013 */
[----:B------:R-:W-:Y:S01]  /*7080*/  FFMA.RM R20, R12, R20, R19 ;  /* 0x000000140c147223 */ /* 0x000fe20000004013 */
[C---:B------:R-:W-:Y:S02]  /*7090*/  IADD3 R12, PT, PT, R17.reuse, 0x20, RZ ;  /* 0x00000020110c7810 */ /* 0x040fe40007ffe0ff */
[----:B------:R-:W-:Y:S02]  /*70a0*/  LOP3.LUT R22, R22, 0x7fffff, RZ, 0xc0, !PT ;  /* 0x007fffff16167812 */ /* 0x000fe400078ec0ff */
[C---:B------:R-:W-:Y:S02]  /*70b0*/  ISETP.NE.AND P3, PT, R17.reuse, RZ, PT ;  /* 0x000000ff1100720c */ /* 0x040fe40003f65270 */
[----:B------:R-:W-:Y:S02]  /*70c0*/  LOP3.LUT R19, R22, 0x800000, RZ, 0xfc, !PT ;  /* 0x0080000016137812 */ /* 0x000fe400078efcff */
[----:B------:R-:W-:-:S02]  /*70d0*/  ISETP.NE.AND P1, PT, R17, RZ, PT ;  /* 0x000000ff1100720c */ /* 0x000fc40003f25270 */
[----:B------:R-:W-:Y:S02]  /*70e0*/  IADD3 R17, PT, PT, -R17, RZ, RZ ;  /* 0x000000ff11117210 */ /* 0x000fe40007ffe1ff */
[----:B------:R-:W-:Y:S02]  /*70f0*/  SHF.L.U32 R12, R19, R12, RZ ;  /* 0x0000000c130c7219 */ /* 0x000fe400000006ff */
[----:B------:R-:W-:Y:S02]  /*7100*/  FSETP.NEU.FTZ.AND P0, PT, R23, R20, PT ;  /* 0x000000141700720b */ /* 0x000fe40003f1d000 */
[----:B------:R-:W-:Y:S02]  /*7110*/  SEL R20, R17, RZ, P3 ;  /* 0x000000ff11147207 */ /* 0x000fe40001800000 */
[----:B------:R-:W-:Y:S02]  /*7120*/  ISETP.NE.AND P1, PT, R12, RZ, P1 ;  /* 0x000000ff0c00720c */ /* 0x000fe40000f25270 */
[----:B------:R-:W-:-:S02]  /*7130*/  SHF.R.U32.HI R19, RZ, R20, R19 ;  /* 0x00000014ff137219 */ /* 0x000fc40000011613 */
[----:B------:R-:W-:Y:S02]  /*7140*/  PLOP3.LUT P0, PT, P0, P1, PT, 0xf8, 0x8f ;  /* 0x00000000008f781c */ /* 0x000fe40000703f70 */
[----:B------:R-:W-:Y:S02]  /*7150*/  SHF.R.U32.HI R17, RZ, 0x1, R19 ;  /* 0x00000001ff117819 */ /* 0x000fe40000011613 */
[----:B------:R-:W-:-:S04]  /*7160*/  SEL R12, RZ, 0x1, !P0 ;  /* 0x00000001ff0c7807 */ /* 0x000fc80004000000 */
[----:B------:R-:W-:-:S04]  /*7170*/  LOP3.LUT R12, R12, 0x1, R17, 0xf8, !PT ;  /* 0x000000010c0c7812 */ /* 0x000fc800078ef811 */
[----:B------:R-:W-:-:S04]  /*7180*/  LOP3.LUT R12, R12, R19, RZ, 0xc0, !PT ;  /* 0x000000130c0c7212 */ /* 0x000fc800078ec0ff */
[----:B------:R-:W-:-:S04]  /*7190*/  IADD3 R12, PT, PT, R17, R12, RZ ;  /* 0x0000000c110c7210 */ /* 0x000fc80007ffe0ff */
[----:B------:R-:W-:Y:S01]  /*71a0*/  LOP3.LUT R21, R12, R21, RZ, 0xfc, !PT ;  /* 0x000000150c157212 */ /* 0x000fe200078efcff */
[----:B------:R-:W-:Y:S06]  /*71b0*/  BRA `(.L_x_144) ;  /* 0x0000000000107947 */ /* 0x000fec0003800000 */
.L_x_143:
[----:B------:R-:W-:-:S04]  /*71c0*/  LOP3.LUT R21, R21, 0x80000000, RZ, 0xc0, !PT ;  /* 0x8000000015157812 */ /* 0x000fc800078ec0ff */
[----:B------:R-:W-:Y:S01]  /*71d0*/  LOP3.LUT R21, R21, 0x7f800000, RZ, 0xfc, !PT ;  /* 0x7f80000015157812 */ /* 0x000fe200078efcff */
[----:B------:R-:W-:Y:S06]  /*71e0*/  BRA `(.L_x_144) ;  /* 0x0000000000047947 */ /* 0x000fec0003800000 */
.L_x_142:
[----:B------:R-:W-:-:S07]  /*71f0*/  LEA R21, R24, R21, 0x17 ;  /* 0x0000001518157211 */ /* 0x000fce00078eb8ff */
.L_x_144:
[----:B------:R-:W-:Y:S05]  /*7200*/  BSYNC.RECONVERGENT B2 ;  /* 0x0000000000027941 */ /* 0x000fea0003800200 */
.L_x_141:
[----:B------:R-:W-:Y:S01]  /*7210*/  MOV R12, R21 ;  /* 0x00000015000c7202 */ /* 0x000fe20000000f00 */
[----:B------:R-:W-:Y:S06]  /*7220*/  BRA `(.L_x_145) ;  /* 0x0000000000207947 */ /* 0x000fec0003800000 */
.L_x_140:
[----:B------:R-:W-:-:S04]  /*7230*/  LOP3.LUT R20, R20, 0x80000000, R23, 0x48, !PT ;  /* 0x8000000014147812 */ /* 0x000fc800078e4817 */
[----:B------:R-:W-:Y:S01]  /*7240*/  LOP3.LUT R12, R20, 0x7f800000, RZ, 0xfc, !PT ;  /* 0x7f800000140c7812 */ /* 0x000fe200078efcff */
[----:B------:R-:W-:Y:S06]  /*7250*/  BRA `(.L_x_145) ;  /* 0x0000000000147947 */ /* 0x000fec0003800000 */
.L_x_139:
[----:B------:R-:W-:Y:S01]  /*7260*/  LOP3.LUT R12, R20, 0x80000000, R23, 0x48, !PT ;  /* 0x80000000140c7812 */ /* 0x000fe200078e4817 */
[----:B------:R-:W-:Y:S06]  /*7270*/  BRA `(.L_x_145) ;  /* 0x00000000000c7947 */ /* 0x000fec0003800000 */
.L_x_138:
[----:B------:R-:W0:Y:S01]  /*7280*/  MUFU.RSQ R12, -QNAN ;  /* 0xffc00000000c7908 */ /* 0x000e220000001400 */
[----:B------:R-:W-:Y:S05]  /*7290*/  BRA `(.L_x_145) ;  /* 0x0000000000047947 */ /* 0x000fea0003800000 */
.L_x_137:
[----:B------:R-:W-:-:S07]  /*72a0*/  FADD.FTZ R12, R23, R6 ;  /* 0x00000006170c7221 */ /* 0x000fce0000010000 */
.L_x_145:
[----:B------:R-:W-:Y:S05]  /*72b0*/  BSYNC.RECONVERGENT B1 ;  /* 0x0000000000017941 */ /* 0x000fea0003800200 */
.L_x_135:
[----:B------:R-:W-:-:S04]  /*72c0*/  HFMA2 R19, -RZ, RZ, 0, 0 ;  /* 0x00000000ff137431 */ /* 0x000fc800000001ff */
[----:B0-----:R-:W-:Y:S05]  /*72d0*/  RET.REL.NODEC R18 `(_Z14softmax_kernelPKfPfii) ;  /* 0xffffff8c12487950 */ /* 0x001fea0003c3ffff */
.L_x_146:
        /* <DEDUP_REMOVED lines=10> */
.L_x_150:


//--------------------- .text._Z23matrix_transpose_kernelPKfPfii --------------------------
	.section	.text._Z23matrix_transpose_kernelPKfPfii,"ax",@progbits
	.align	128
        .global         _Z23matrix_transpose_kernelPKfPfii
        .type           _Z23matrix_transpose_kernelPKfPfii,@function
        .size           _Z23matrix_transpose_kernelPKfPfii,(.L_x_154 - _Z23matrix_transpose_kernelPKfPfii)
        .other          _Z23matrix_transpose_kernelPKfPfii,@"STO_CUDA_ENTRY STV_DEFAULT"
_Z23matrix_transpose_kernelPKfPfii:
.text._Z23matrix_transpose_kernelPKfPfii:
[----:B------:R-:W-:Y:S01]  /*0000*/  LDC R1, c[0x0][0x37c] ;  /* 0x0000df00ff017b82 */ /* 0x000fe20000000800 */
[----:B------:R-:W0:Y:S01]  /*0010*/  S2R R0, SR_TID.Y ;  /* 0x0000000000007919 */ /* 0x000e220000002200 */
[----:B------:R-:W1:Y:S01]  /*0020*/  LDCU.64 UR8, c[0x0][0x390] ;  /* 0x00007200ff0877ac */ /* 0x000e620008000a00 */
[----:B------:R-:W0:Y:S01]  /*0030*/  S2R R7, SR_CTAID.Y ;  /* 0x0000000000077919 */ /* 0x000e220000002600 */
[----:B------:R-:W2:Y:S01]  /*0040*/  LDCU.64 UR6, c[0x0][0x358] ;  /* 0x00006b00ff0677ac */ /* 0x000ea20008000a00 */
[----:B------:R-:W3:Y:S01]  /*0050*/  S2R R13, SR_CTAID.X ;  /* 0x00000000000d7919 */ /* 0x000ee20000002500 */
[----:B------:R-:W3:Y:S01]  /*0060*/  S2R R6, SR_TID.X ;  /* 0x0000000000067919 */ /* 0x000ee20000002100 */
[----:B0-----:R-:W-:-:S04]  /*0070*/  IMAD R15, R7, 0x20, R0 ;  /* 0x00000020070f7824 */ /* 0x001fc800078e0200 */
[C---:B------:R-:W-:Y:S01]  /*0080*/  VIADD R19, R15.reuse, 0x10 ;  /* 0x000000100f137836 */ /* 0x040fe20000000000 */
[C---:B------:R-:W-:Y:S02]  /*0090*/  IADD3 R17, PT, PT, R15.reuse, 0x8, RZ ;  /* 0x000000080f117810 */ /* 0x040fe40007ffe0ff */
[----:B------:R-:W-:Y:S01]  /*00a0*/  IADD3 R21, PT, PT, R15, 0x18, RZ ;  /* 0x000000180f157810 */ /* 0x000fe20007ffe0ff */
[----:B---3--:R-:W-:Y:S01]  /*00b0*/  IMAD R12, R13, 0x20, R6 ;  /* 0x000000200d0c7824 */ /* 0x008fe200078e0206 */
[----:B-1----:R-:W-:Y:S02]  /*00c0*/  ISETP.GE.AND P0, PT, R15, UR8, PT ;  /* 0x000000080f007c0c */ /* 0x002fe4000bf06270 */
[----:B------:R-:W-:Y:S02]  /*00d0*/  ISETP.GE.AND P3, PT, R17, UR8, PT ;  /* 0x0000000811007c0c */ /* 0x000fe4000bf66270 */
[----:B------:R-:W-:Y:S02]  /*00e0*/  ISETP.GE.AND P2, PT, R19, UR8, PT ;  /* 0x0000000813007c0c */ /* 0x000fe4000bf46270 */
[----:B------:R-:W-:-:S02]  /*00f0*/  ISETP.GE.AND P1, PT, R21, UR8, PT ;  /* 0x0000000815007c0c */ /* 0x000fc4000bf26270 */
[C---:B------:R-:W-:Y:S02]  /*0100*/  ISETP.GE.OR P0, PT, R12.reuse, UR9, P0 ;  /* 0x000000090c007c0c */ /* 0x040fe40008706670 */
[C---:B------:R-:W-:Y:S02]  /*0110*/  ISETP.GE.OR P3, PT, R12.reuse, UR9, P3 ;  /* 0x000000090c007c0c */ /* 0x040fe40009f66670 */
[C---:B------:R-:W-:Y:S02]  /*0120*/  ISETP.GE.OR P2, PT, R12.reuse, UR9, P2 ;  /* 0x000000090c007c0c */ /* 0x040fe40009746670 */
[----:B------:R-:W-:-:S07]  /*0130*/  ISETP.GE.OR P1, PT, R12, UR9, P1 ;  /* 0x000000090c007c0c */ /* 0x000fce0008f26670 */
[----:B------:R-:W0:Y:S01]  /*0140*/  @!P0 LDC.64 R10, c[0x0][0x380] ;  /* 0x0000e000ff0a8b82 */ /* 0x000e220000000a00 */
[--C-:B------:R-:W-:Y:S02]  /*0150*/  @!P0 IMAD R15, R15, UR9, R12.reuse ;  /* 0x000000090f0f8c24 */ /* 0x100fe4000f8e020c */
[--C-:B------:R-:W-:Y:S02]  /*0160*/  @!P3 IMAD R17, R17, UR9, R12.reuse ;  /* 0x000000091111bc24 */ /* 0x100fe4000f8e020c */
[--C-:B------:R-:W-:Y:S02]  /*0170*/  @!P2 IMAD R19, R19, UR9, R12.reuse ;  /* 0x000000091313ac24 */ /* 0x100fe4000f8e020c */
[----:B------:R-:W-:Y:S01]  /*0180*/  @!P1 IMAD R21, R21, UR9, R12 ;  /* 0x0000000915159c24 */ /* 0x000fe2000f8e020c */
[----:B------:R-:W1:Y:S08]  /*0190*/  @!P3 LDC.64 R8, c[0x0][0x380] ;  /* 0x0000e000ff08bb82 */ /* 0x000e700000000a00 */
[----:B------:R-:W3:Y:S08]  /*01a0*/  @!P2 LDC.64 R4, c[0x0][0x380] ;  /* 0x0000e000ff04ab82 */ /* 0x000ef00000000a00 */
[----:B------:R-:W4:Y:S01]  /*01b0*/  @!P1 LDC.64 R2, c[0x0][0x380] ;  /* 0x0000e000ff029b82 */ /* 0x000f220000000a00 */
[----:B0-----:R-:W-:-:S06]  /*01c0*/  @!P0 IMAD.WIDE R10, R15, 0x4, R10 ;  /* 0x000000040f0a8825 */ /* 0x001fcc00078e020a */
[----:B--2---:R0:W2:Y:S01]  /*01d0*/  @!P0 LDG.E R10, desc[UR6][R10.64] ;  /* 0x000000060a0a8981 */ /* 0x0040a2000c1e1900 */
[----:B-1----:R-:W-:-:S05]  /*01e0*/  @!P3 IMAD.WIDE R8, R17, 0x4, R8 ;  /* 0x000000041108b825 */ /* 0x002fca00078e0208 */
[----:B------:R-:W5:Y:S01]  /*01f0*/  @!P3 LDG.E R12, desc[UR6][R8.64] ;  /* 0x00000006080cb981 */ /* 0x000f62000c1e1900 */
[----:B---3--:R-:W-:-:S05]  /*0200*/  @!P2 IMAD.WIDE R4, R19, 0x4, R4 ;  /* 0x000000041304a825 */ /* 0x008fca00078e0204 */
[----:B------:R-:W3:Y:S01]  /*0210*/  @!P2 LDG.E R14, desc[UR6][R4.64] ;  /* 0x00000006040ea981 */ /* 0x000ee2000c1e1900 */
[----:B----4-:R-:W-:-:S05]  /*0220*/  @!P1 IMAD.WIDE R2, R21, 0x4, R2 ;  /* 0x0000000415029825 */ /* 0x010fca00078e0202 */
[----:B------:R1:W4:Y:S01]  /*0230*/  @!P1 LDG.E R16, desc[UR6][R2.64] ;  /* 0x0000000602109981 */ /* 0x000322000c1e1900 */
[----:B------:R-:W0:Y:S01]  /*0240*/  S2UR UR5, SR_CgaCtaId ;  /* 0x00000000000579c3 */ /* 0x000e220000008800 */
[----:B------:R-:W-:Y:S01]  /*0250*/  UMOV UR4, 0x400 ;  /* 0x0000040000047882 */ /* 0x000fe20000000000 */
[----:B------:R-:W-:Y:S01]  /*0260*/  IMAD R18, R13, 0x20, R0 ;  /* 0x000000200d127824 */ /* 0x000fe200078e0200 */
[----:B0-----:R-:W-:-:S06]  /*0270*/  ULEA UR4, UR5, UR4, 0x18 ;  /* 0x0000000405047291 */ /* 0x001fcc000f8ec0ff */
[----:B------:R-:W-:-:S05]  /*0280*/  LEA R11, R6, UR4, 0x2 ;  /* 0x00000004060b7c11 */ /* 0x000fca000f8e10ff */
[--C-:B-1----:R-:W-:Y:S02]  /*0290*/  IMAD R3, R6, 0x80, R11.reuse ;  /* 0x0000008006037824 */ /* 0x102fe400078e020b */
[----:B------:R-:W-:Y:S02]  /*02a0*/  IMAD R11, R0, 0x84, R11 ;  /* 0x00000084000b7824 */ /* 0x000fe400078e020b */
[C---:B------:R-:W-:Y:S01]  /*02b0*/  VIADD R20, R18.reuse, 0x8 ;  /* 0x0000000812147836 */ /* 0x040fe20000000000 */
[C---:B------:R-:W-:Y:S02]  /*02c0*/  IADD3 R22, PT, PT, R18.reuse, 0x10, RZ ;  /* 0x0000001012167810 */ /* 0x040fe40007ffe0ff */
[----:B------:R-:W-:Y:S02]  /*02d0*/  LEA R7, R7, R6, 0x5 ;  /* 0x0000000607077211 */ /* 0x000fe400078e28ff */
[----:B------:R-:W-:Y:S02]  /*02e0*/  ISETP.GE.AND P5, PT, R18, UR9, PT ;  /* 0x0000000912007c0c */ /* 0x000fe4000bfa6270 */
[----:B------:R-:W-:-:S02]  /*02f0*/  ISETP.GE.AND P6, PT, R20, UR9, PT ;  /* 0x0000000914007c0c */ /* 0x000fc4000bfc6270 */
[----:B------:R-:W-:Y:S02]  /*0300*/  ISETP.GE.AND P4, PT, R22, UR9, PT ;  /* 0x0000000916007c0c */ /* 0x000fe4000bf86270 */
[C---:B------:R-:W-:Y:S02]  /*0310*/  ISETP.GE.OR P5, PT, R7.reuse, UR8, P5 ;  /* 0x0000000807007c0c */ /* 0x040fe4000afa6670 */
[C---:B------:R-:W-:Y:S02]  /*0320*/  ISETP.GE.OR P6, PT, R7.reuse, UR8, P6 ;  /* 0x0000000807007c0c */ /* 0x040fe4000b7c6670 */
[----:B------:R-:W-:Y:S02]  /*0330*/  ISETP.GE.OR P4, PT, R7, UR8, P4 ;  /* 0x0000000807007c0c */ /* 0x000fe4000a786670 */
[----:B------:R-:W-:-:S07]  /*0340*/  LEA R0, R0, R3, 0x2 ;  /* 0x0000000300007211 */ /* 0x000fce00078e10ff */
[----:B------:R-:W0:Y:S08]  /*0350*/  @!P5 LDC.64 R8, c[0x0][0x388] ;  /* 0x0000e200ff08db82 */ /* 0x000e300000000a00 */
[----:B------:R-:W1:Y:S08]  /*0360*/  @!P6 LDC.64 R4, c[0x0][0x388] ;  /* 0x0000e200ff04eb82 */ /* 0x000e700000000a00 */
[----:B------:R-:W1:Y:S01]  /*0370*/  @!P4 LDC.64 R2, c[0x0][0x388] ;  /* 0x0000e200ff02cb82 */ /* 0x000e620000000a00 */
[C---:B------:R-:W-:Y:S01]  /*0380*/  IADD3 R6, PT, PT, R18.reuse, 0x18, RZ ;  /* 0x0000001812067810 */ /* 0x040fe20007ffe0ff */
[----:B------:R-:W-:-:S02]  /*0390*/  @!P5 IMAD R15, R18, UR8, R7 ;  /* 0x00000008120fdc24 */ /* 0x000fc4000f8e0207 */
[----:B------:R-:W-:Y:S02]  /*03a0*/  @!P4 IMAD R21, R22, UR8, R7 ;  /* 0x000000081615cc24 */ /* 0x000fe4000f8e0207 */
[----:B0-----:R-:W-:-:S04]  /*03b0*/  @!P5 IMAD.WIDE R8, R15, 0x4, R8 ;  /* 0x000000040f08d825 */ /* 0x001fc800078e0208 */
[----:B-1----:R-:W-:Y:S01]  /*03c0*/  @!P4 IMAD.WIDE R2, R21, 0x4, R2 ;  /* 0x000000041502c825 */ /* 0x002fe200078e0202 */
[----:B--2---:R-:W-:Y:S04]  /*03d0*/  @!P0 STS [R11], R10 ;  /* 0x0000000a0b008388 */ /* 0x004fe80000000800 */
[----:B-----5:R-:W-:Y:S04]  /*03e0*/  @!P3 STS [R11+0x420], R12 ;  /* 0x0004200c0b00b388 */ /* 0x020fe80000000800 */
[----:B---3--:R-:W-:Y:S04]  /*03f0*/  @!P2 STS [R11+0x840], R14 ;  /* 0x0008400e0b00a388 */ /* 0x008fe80000000800 */
[----:B----4-:R0:W-:Y:S01]  /*0400*/  @!P1 STS [R11+0xc60], R16 ;  /* 0x000c60100b009388 */ /* 0x0101e20000000800 */
[----:B------:R-:W-:Y:S06]  /*0410*/  BAR.SYNC.DEFER_BLOCKING 0x0 ;  /* 0x0000000000007b1d */ /* 0x000fec0000010000 */
[----:B------:R-:W1:Y:S04]  /*0420*/  @!P5 LDS R13, [R0] ;  /* 0x00000000000dd984 */ /* 0x000e680000000800 */
[----:B------:R-:W2:Y:S04]  /*0430*/  @!P6 LDS R17, [R0+0x20] ;  /* 0x000020000011e984 */ /* 0x000ea80000000800 */
[----:B------:R-:W3:Y:S01]  /*0440*/  @!P4 LDS R19, [R0+0x40] ;  /* 0x000040000013c984 */ /* 0x000ee20000000800 */
[----:B------:R-:W-:Y:S01]  /*0450*/  ISETP.GE.AND P0, PT, R6, UR9, PT ;  /* 0x0000000906007c0c */ /* 0x000fe2000bf06270 */
[----:B0-----:R-:W-:-:S03]  /*0460*/  @!P6 IMAD R11, R20, UR8, R7 ;  /* 0x00000008140bec24 */ /* 0x001fc6000f8e0207 */
[----:B------:R-:W-:Y:S01]  /*0470*/  ISETP.GE.OR P0, PT, R7, UR8, P0 ;  /* 0x0000000807007c0c */ /* 0x000fe20008706670 */
[----:B------:R-:W-:Y:S01]  /*0480*/  @!P6 IMAD.WIDE R4, R11, 0x4, R4 ;  /* 0x000000040b04e825 */ /* 0x000fe200078e0204 */
[----:B-1----:R0:W-:Y:S04]  /*0490*/  @!P5 STG.E desc[UR6][R8.64], R13 ;  /* 0x0000000d0800d986 */ /* 0x0021e8000c101906 */
[----:B--2---:R0:W-:Y:S04]  /*04a0*/  @!P6 STG.E desc[UR6][R4.64], R17 ;  /* 0x000000110400e986 */ /* 0x0041e8000c101906 */
[----:B---3--:R0:W-:Y:S03]  /*04b0*/  @!P4 STG.E desc[UR6][R2.64], R19 ;  /* 0x000000130200c986 */ /* 0x0081e6000c101906 */
[----:B------:R-:W-:Y:S05]  /*04c0*/  @P0 EXIT ;  /* 0x000000000000094d */ /* 0x000fea0003800000 */
[----:B0-----:R-:W0:Y:S01]  /*04d0*/  LDS R5, [R0+0x60] ;  /* 0x0000600000057984 */ /* 0x001e220000000800 */
[----:B------:R-:W1:Y:S01]  /*04e0*/  LDC.64 R2, c[0x0][0x388] ;  /* 0x0000e200ff027b82 */ /* 0x000e620000000a00 */
[----:B------:R-:W-:-:S04]  /*04f0*/  IMAD R7, R6, UR8, R7 ;  /* 0x0000000806077c24 */ /* 0x000fc8000f8e0207 */
[----:B-1----:R-:W-:-:S05]  /*0500*/  IMAD.WIDE R2, R7, 0x4, R2 ;  /* 0x0000000407027825 */ /* 0x002fca00078e0202 */
[----:B0-----:R-:W-:Y:S01]  /*0510*/  STG.E desc[UR6][R2.64], R5 ;  /* 0x0000000502007986 */ /* 0x001fe2000c101906 */
[----:B------:R-:W-:Y:S05]  /*0520*/  EXIT ;  /* 0x000000000000794d */ /* 0x000fea0003800000 */
.L_x_147:
        /* <DEDUP_REMOVED lines=13> */
.L_x_154:


//--------------------- .nv.shared._Z20matrix_muldiv_kernelPKfS0_Pfiiif --------------------------
	.section	.nv.shared._Z20matrix_muldiv_kernelPKfS0_Pfiiif,"aw",@nobits
	.sectionflags	@""
	.align	4
.nv.shared._Z20matrix_muldiv_kernelPKfS0_Pfiiif:
	.zero		9216


//--------------------- .nv.shared.reserved.0     --------------------------
	.section	.nv.shared.reserved.0,"aw",@nobits
	.weak		__nv_reservedSMEM_offset_0_alias
	.size		__nv_reservedSMEM_offset_0_alias, 0, 64
	.other		__nv_reservedSMEM_offset_0_alias,@"STO_CUDA_RESERVED_SHARED STV_DEFAULT"
__nv_reservedSMEM_offset_0_alias:
	.zero		0
	.zero		64


//--------------------- .nv.shared._Z28matrix_multiplication_kernelPKfS0_Pfiii --------------------------
	.section	.nv.shared._Z28matrix_multiplication_kernelPKfS0_Pfiii,"aw",@nobits
	.sectionflags	@""
	.align	4
.nv.shared._Z28matrix_multiplication_kernelPKfS0_Pfiii:
	.zero		9216


//--------------------- .nv.shared._Z14softmax_kernelPKfPfii --------------------------
	.section	.nv.shared._Z14softmax_kernelPKfPfii,"aw",@nobits
	.sectionflags	@""
	.align	4
.nv.shared._Z14softmax_kernelPKfPfii:
	.zero		1056


//--------------------- .nv.shared._Z23matrix_transpose_kernelPKfPfii --------------------------
	.section	.nv.shared._Z23matrix_transpose_kernelPKfPfii,"aw",@nobits
	.sectionflags	@""
	.align	4
.nv.shared._Z23matrix_transpose_kernelPKfPfii:
	.zero		5248


//--------------------- .nv.constant0._Z20matrix_muldiv_kernelPKfS0_Pfiiif --------------------------
	.section	.nv.constant0._Z20matrix_muldiv_kernelPKfS0_Pfiiif,"a",@progbits
	.sectionflags	@""
	.align	4
.nv.constant0._Z20matrix_muldiv_kernelPKfS0_Pfiiif:
	.zero		936


//--------------------- .nv.constant0._Z28matrix_multiplication_kernelPKfS0_Pfiii --------------------------
	.section	.nv.constant0._Z28matrix_multiplication_kernelPKfS0_Pfiii,"a",@progbits
	.sectionflags	@""
	.align	4
.nv.constant0._Z28matrix_multiplication_kernelPKfS0_Pfiii:
	.zero		932


//--------------------- .nv.constant0._Z14softmax_kernelPKfPfii --------------------------
	.section	.nv.constant0._Z14softmax_kernelPKfPfii,"a",@progbits
	.sectionflags	@""
	.align	4
.nv.constant0._Z14softmax_kernelPKfPfii:
	.zero		920


//--------------------- .nv.constant0._Z23matrix_transpose_kernelPKfPfii --------------------------
	.section	.nv.constant0._Z23matrix_transpose_kernelPKfPfii,"a",@progbits
	.sectionflags	@""
	.align	4
.nv.constant0._Z23matrix_transpose_kernelPKfPfii:
	.zero		920


//--------------------- SYMBOLS --------------------------

	.type		.nv.reservedSmem.offset0,@object
	.size		.nv.reservedSmem.offset0,0x4
	.type		.nv.reservedSmem.cap,@object
	.size		.nv.reservedSmem.cap,0x4
